	.headerflags	@"EF_CUDA_TEXMODE_UNIFIED EF_CUDA_64BIT_ADDRESS EF_CUDA_ACCELERATORS EF_CUDA_SM90 EF_CUDA_VIRTUAL_SM(EF_CUDA_SM90)"
	.elftype	@"ET_EXEC"


//--------------------- .nv.info                  --------------------------
	.section	.nv.info,"",@"SHT_CUDA_INFO"
	.align	4


	//----- nvinfo : EIATTR_REGCOUNT
	.align		4
        /*0000*/ 	.byte	0x04, 0x2f
        /*0002*/ 	.short	(.L_1 - .L_0)
	.align		4
.L_0:
        /*0004*/ 	.word	index@(triton_poi_fused_max_pool2d_with_indices_1)
        /*0008*/ 	.word	0x0000005f


	//----- nvinfo : EIATTR_MIN_STACK_SIZE
	.align		4
.L_1:
        /*000c*/ 	.byte	0x04, 0x12
        /*000e*/ 	.short	(.L_3 - .L_2)
	.align		4
.L_2:
        /*0010*/ 	.word	index@(triton_poi_fused_max_pool2d_with_indices_1)
        /*0014*/ 	.word	0x00000000


	//----- nvinfo : EIATTR_FRAME_SIZE
	.align		4
.L_3:
        /*0018*/ 	.byte	0x04, 0x11
        /*001a*/ 	.short	(.L_5 - .L_4)
	.align		4
.L_4:
        /*001c*/ 	.word	index@(triton_poi_fused_max_pool2d_with_indices_1)
        /*0020*/ 	.word	0x00000000


	//----- nvinfo : EIATTR_MIN_STACK_SIZE
	.align		4
.L_5:
        /*0024*/ 	.byte	0x04, 0x12
        /*0026*/ 	.short	(.L_7 - .L_6)
	.align		4
.L_6:
        /*0028*/ 	.word	index@(triton_poi_fused_max_pool2d_with_indices_1)
        /*002c*/ 	.word	0x00000000
.L_7:


//--------------------- .nv.info.triton_poi_fused_max_pool2d_with_indices_1 --------------------------
	.section	.nv.info.triton_poi_fused_max_pool2d_with_indices_1,"",@"SHT_CUDA_INFO"
	.sectionflags	@""
	.align	4


	//----- nvinfo : EIATTR_CUDA_API_VERSION
	.align		4
        /*0000*/ 	.byte	0x04, 0x37
        /*0002*/ 	.short	(.L_9 - .L_8)
.L_8:
        /*0004*/ 	.word	0x0000007c


	//----- nvinfo : EIATTR_KPARAM_INFO
	.align		4
.L_9:
        /*0008*/ 	.byte	0x04, 0x17
        /*000a*/ 	.short	(.L_11 - .L_10)
.L_10:
        /*000c*/ 	.word	0x00000000
        /*0010*/ 	.short	0x0003
        /*0012*/ 	.short	0x0018
        /*0014*/ 	.byte	0x00, 0xf0, 0x11, 0x00


	//----- nvinfo : EIATTR_KPARAM_INFO
	.align		4
.L_11:
        /*0018*/ 	.byte	0x04, 0x17
        /*001a*/ 	.short	(.L_13 - .L_12)
.L_12:
        /*001c*/ 	.word	0x00000000
        /*0020*/ 	.short	0x0002
        /*0022*/ 	.short	0x0010
        /*0024*/ 	.byte	0x00, 0xf4, 0x21, 0x00


	//----- nvinfo : EIATTR_KPARAM_INFO
	.align		4
.L_13:
        /*0028*/ 	.byte	0x04, 0x17
        /*002a*/ 	.short	(.L_15 - .L_14)
.L_14:
        /*002c*/ 	.word	0x00000000
        /*0030*/ 	.short	0x0001
        /*0032*/ 	.short	0x0008
        /*0034*/ 	.byte	0x00, 0xf4, 0x21, 0x00


	//----- nvinfo : EIATTR_KPARAM_INFO
	.align		4
.L_15:
        /*0038*/ 	.byte	0x04, 0x17
        /*003a*/ 	.short	(.L_17 - .L_16)
.L_16:
        /*003c*/ 	.word	0x00000000
        /*0040*/ 	.short	0x0000
        /*0042*/ 	.short	0x0000
        /*0044*/ 	.byte	0x00, 0xf4, 0x21, 0x00


	//----- nvinfo : EIATTR_SPARSE_MMA_MASK
	.align		4
.L_17:
        /*0048*/ 	.byte	0x03, 0x50
        /*004a*/ 	.short	0x0000


	//----- nvinfo : EIATTR_MAXREG_COUNT
	.align		4
        /*004c*/ 	.byte	0x03, 0x1b
        /*004e*/ 	.short	0x00ff


	//----- nvinfo : EIATTR_EXIT_INSTR_OFFSETS
	.align		4
        /*0050*/ 	.byte	0x04, 0x1c
        /*0052*/ 	.short	(.L_19 - .L_18)


	//   ....[0]....
.L_18:
        /*0054*/ 	.word	0x000039b0


	//   ....[1]....
        /*0058*/ 	.word	0x000039d0


	//----- nvinfo : EIATTR_REQNTID
	.align		4
.L_19:
        /*005c*/ 	.byte	0x04, 0x10
        /*005e*/ 	.short	(.L_21 - .L_20)
.L_20:
        /*0060*/ 	.word	0x00000080
        /*0064*/ 	.word	0x00000001
        /*0068*/ 	.word	0x00000001


	//----- nvinfo : EIATTR_CBANK_PARAM_SIZE
	.align		4
.L_21:
        /*006c*/ 	.byte	0x03, 0x19
        /*006e*/ 	.short	0x001c


	//----- nvinfo : EIATTR_PARAM_CBANK
	.align		4
        /*0070*/ 	.byte	0x04, 0x0a
        /*0072*/ 	.short	(.L_23 - .L_22)
	.align		4
.L_22:
        /*0074*/ 	.word	index@(.nv.constant0.triton_poi_fused_max_pool2d_with_indices_1)
        /*0078*/ 	.short	0x0210
        /*007a*/ 	.short	0x001c


	//----- nvinfo : EIATTR_SW_WAR
	.align		4
.L_23:
        /*007c*/ 	.byte	0x04, 0x36
        /*007e*/ 	.short	(.L_25 - .L_24)
.L_24:
        /*0080*/ 	.word	0x00000008
.L_25:


//--------------------- .nv.callgraph             --------------------------
	.section	.nv.callgraph,"",@"SHT_CUDA_CALLGRAPH"
	.align	4
	.sectionentsize	8
	.align		4
        /*0000*/ 	.word	0x00000000
	.align		4
        /*0004*/ 	.word	0xffffffff
	.align		4
        /*0008*/ 	.word	0x00000000
	.align		4
        /*000c*/ 	.word	0xfffffffe
	.align		4
        /*0010*/ 	.word	0x00000000
	.align		4
        /*0014*/ 	.word	0xfffffffd
	.align		4
        /*0018*/ 	.word	0x00000000
	.align		4
        /*001c*/ 	.word	0xfffffffc


//--------------------- .text.triton_poi_fused_max_pool2d_with_indices_1 --------------------------
	.section	.text.triton_poi_fused_max_pool2d_with_indices_1,"ax",@progbits
	.sectionflags	@"SHF_BARRIERS=1"
	.align	128
        .global         triton_poi_fused_max_pool2d_with_indices_1
        .type           triton_poi_fused_max_pool2d_with_indices_1,@function
        .size           triton_poi_fused_max_pool2d_with_indices_1,(.L_x_1 - triton_poi_fused_max_pool2d_with_indices_1)
        .other          triton_poi_fused_max_pool2d_with_indices_1,@"STO_CUDA_ENTRY STV_DEFAULT"
triton_poi_fused_max_pool2d_with_indices_1:
.text.triton_poi_fused_max_pool2d_with_indices_1:
[----:B------:R-:W0:Y:S01]  /*0000*/  LDC R1, c[0x0][0x28] ;  /* 0x00000a00ff017b82 */ /* 0x000e220000000800 */
[----:B------:R-:W1:Y:S01]  /*0010*/  S2R R0, SR_TID.X ;  /* 0x0000000000007919 */ /* 0x000e620000002100 */
[----:B------:R-:W-:-:S06]  /*0020*/  IMAD.MOV.U32 R46, RZ, RZ, RZ ;  /* 0x000000ffff2e7224 */ /* 0x000fcc00078e00ff */
[----:B------:R-:W2:Y:S01]  /*0030*/  LDC.64 R48, c[0x0][0x210] ;  /* 0x00008400ff307b82 */ /* 0x000ea20000000a00 */
[----:B------:R-:W-:Y:S01]  /*0040*/  IMAD.MOV.U32 R16, RZ, RZ, RZ ;  /* 0x000000ffff107224 */ /* 0x000fe200078e00ff */
[----:B------:R-:W3:Y:S01]  /*0050*/  S2R R2, SR_CTAID.X ;  /* 0x0000000000027919 */ /* 0x000ee20000002500 */
[----:B------:R-:W-:Y:S01]  /*0060*/  IMAD.MOV.U32 R10, RZ, RZ, RZ ;  /* 0x000000ffff0a7224 */ /* 0x000fe200078e00ff */
[----:B------:R-:W-:Y:S02]  /*0070*/  CS2R R28, SRZ ;  /* 0x00000000001c7805 */ /* 0x000fe4000001ff00 */
[----:B------:R-:W-:Y:S01]  /*0080*/  CS2R R22, SRZ ;  /* 0x0000000000167805 */ /* 0x000fe2000001ff00 */
[----:B------:R-:W-:Y:S01]  /*0090*/  ULDC.64 UR6, c[0x0][0x208] ;  /* 0x0000820000067ab9 */ /* 0x000fe20000000a00 */
[----:B-1----:R-:W-:Y:S02]  /*00a0*/  IMAD.SHL.U32 R3, R0, 0x8, RZ ;  /* 0x0000000800037824 */ /* 0x002fe400078e00ff */
[----:B---3--:R-:W-:-:S03]  /*00b0*/  IMAD.SHL.U32 R2, R2, 0x400, RZ ;  /* 0x0000040002027824 */ /* 0x008fc600078e00ff */
[----:B------:R-:W-:-:S04]  /*00c0*/  LOP3.LUT R3, R3, 0x3f8, RZ, 0xc0, !PT ;  /* 0x000003f803037812 */ /* 0x000fc800078ec0ff */
[----:B------:R-:W-:Y:S02]  /*00d0*/  LOP3.LUT R47, R2, R3, RZ, 0xfc, !PT ;  /* 0x00000003022f7212 */ /* 0x000fe400078efcff */
[----:B------:R-:W-:Y:S02]  /*00e0*/  LOP3.LUT R17, R2, 0x2, R3, 0xfe, !PT ;  /* 0x0000000202117812 */ /* 0x000fe400078efe03 */
[----:B------:R-:W-:Y:S01]  /*00f0*/  LOP3.LUT R11, R2, 0x1, R3, 0xfe, !PT ;  /* 0x00000001020b7812 */ /* 0x000fe200078efe03 */
[C---:B------:R-:W-:Y:S01]  /*0100*/  IMAD.HI R4, R47.reuse, -0x77777777, R46 ;  /* 0x888888892f047827 */ /* 0x040fe200078e022e */
[----:B------:R-:W-:-:S03]  /*0110*/  ISETP.GE.AND P0, PT, R47, 0x38400, PT ;  /* 0x000384002f00780c */ /* 0x000fc60003f06270 */
[----:B------:R-:W-:Y:S01]  /*0120*/  IMAD.HI R46, R47, -0x6e5d4c3b, R46 ;  /* 0x91a2b3c52f2e7827 */ /* 0x000fe200078e022e */
[----:B------:R-:W-:-:S03]  /*0130*/  SHF.R.U32.HI R5, RZ, 0x1f, R4 ;  /* 0x0000001fff057819 */ /* 0x000fc60000011604 */
[----:B------:R-:W-:Y:S01]  /*0140*/  IMAD.HI R8, R17, -0x77777777, R16 ;  /* 0x8888888911087827 */ /* 0x000fe200078e0210 */
[----:B------:R-:W-:Y:S02]  /*0150*/  LEA.HI.SX32 R5, R4, R5, 0x1c ;  /* 0x0000000504057211 */ /* 0x000fe400078fe2ff */
[----:B------:R-:W-:Y:S01]  /*0160*/  SHF.R.U32.HI R7, RZ, 0x1f, R46 ;  /* 0x0000001fff077819 */ /* 0x000fe2000001162e */
[----:B------:R-:W-:Y:S01]  /*0170*/  IMAD.MOV.U32 R4, RZ, RZ, RZ ;  /* 0x000000ffff047224 */ /* 0x000fe200078e00ff */
[----:B------:R-:W-:Y:S02]  /*0180*/  SHF.R.U32.HI R9, RZ, 0x1f, R8 ;  /* 0x0000001fff097819 */ /* 0x000fe40000011608 */
[----:B------:R-:W-:Y:S01]  /*0190*/  LEA.HI.SX32 R46, R46, R7, 0x17 ;  /* 0x000000072e2e7211 */ /* 0x000fe200078fbaff */
[----:B------:R-:W-:Y:S01]  /*01a0*/  IMAD.HI R6, R5, -0x77777777, R4 ;  /* 0x8888888905067827 */ /* 0x000fe200078e0204 */
[----:B------:R-:W-:-:S03]  /*01b0*/  LEA.HI.SX32 R9, R8, R9, 0x1c ;  /* 0x0000000908097211 */ /* 0x000fc600078fe2ff */
[----:B------:R-:W-:Y:S01]  /*01c0*/  IMAD.MOV.U32 R8, RZ, RZ, RZ ;  /* 0x000000ffff087224 */ /* 0x000fe200078e00ff */
[----:B------:R-:W-:Y:S01]  /*01d0*/  SHF.R.U32.HI R7, RZ, 0x1f, R6 ;  /* 0x0000001fff077819 */ /* 0x000fe20000011606 */
[----:B------:R-:W-:-:S03]  /*01e0*/  IMAD.HI R4, R11, -0x77777777, R10 ;  /* 0x888888890b047827 */ /* 0x000fc600078e020a */
[----:B------:R-:W-:Y:S01]  /*01f0*/  LEA.HI.SX32 R13, R6, R7, 0x1c ;  /* 0x00000007060d7211 */ /* 0x000fe200078fe2ff */
[----:B------:R-:W-:Y:S01]  /*0200*/  IMAD.HI R8, R9, -0x77777777, R8 ;  /* 0x8888888909087827 */ /* 0x000fe200078e0208 */
[----:B------:R-:W-:-:S03]  /*0210*/  SHF.R.U32.HI R7, RZ, 0x1f, R4 ;  /* 0x0000001fff077819 */ /* 0x000fc60000011604 */
[----:B------:R-:W-:Y:S01]  /*0220*/  IMAD R46, R46, 0xea0, RZ ;  /* 0x00000ea02e2e7824 */ /* 0x000fe200078e02ff */
[----:B------:R-:W-:Y:S01]  /*0230*/  SHF.R.U32.HI R15, RZ, 0x1f, R8 ;  /* 0x0000001fff0f7819 */ /* 0x000fe20000011608 */
[----:B------:R-:W-:Y:S01]  /*0240*/  IMAD R13, R13, -0x1e, R5 ;  /* 0xffffffe20d0d7824 */ /* 0x000fe200078e0205 */
[----:B------:R-:W-:Y:S01]  /*0250*/  LEA.HI.SX32 R7, R4, R7, 0x1c ;  /* 0x0000000704077211 */ /* 0x000fe200078fe2ff */
[----:B------:R-:W-:Y:S01]  /*0260*/  IMAD R10, R5, -0x1e, R47 ;  /* 0xffffffe2050a7824 */ /* 0x000fe200078e022f */
[----:B------:R-:W-:Y:S01]  /*0270*/  LEA.HI.SX32 R15, R8, R15, 0x1c ;  /* 0x0000000f080f7211 */ /* 0x000fe200078fe2ff */
[----:B------:R-:W-:Y:S02]  /*0280*/  IMAD R87, R13, 0x7a, R46 ;  /* 0x0000007a0d577824 */ /* 0x000fe400078e022e */
[----:B------:R-:W-:Y:S02]  /*0290*/  IMAD R8, R7, -0x1e, R11 ;  /* 0xffffffe207087824 */ /* 0x000fe400078e020b */
[----:B------:R-:W-:-:S02]  /*02a0*/  VIADD R13, R87, 0x1 ;  /* 0x00000001570d7836 */ /* 0x000fc40000000000 */
[----:B------:R-:W-:Y:S02]  /*02b0*/  IMAD R15, R15, -0x1e, R9 ;  /* 0xffffffe20f0f7824 */ /* 0x000fe400078e0209 */
[C---:B------:R-:W-:Y:S02]  /*02c0*/  IMAD R7, R8.reuse, 0x2, R87 ;  /* 0x0000000208077824 */ /* 0x040fe400078e0257 */
[----:B------:R-:W-:Y:S02]  /*02d0*/  IMAD R19, R8, 0x2, R13 ;  /* 0x0000000208137824 */ /* 0x000fe400078e020d */
[----:B------:R-:W-:Y:S02]  /*02e0*/  IMAD R84, R15, 0x7a, R46 ;  /* 0x0000007a0f547824 */ /* 0x000fe400078e022e */
[----:B------:R-:W-:Y:S02]  /*02f0*/  IMAD R5, R10, 0x2, R87 ;  /* 0x000000020a057824 */ /* 0x000fe400078e0257 */
[----:B--2---:R-:W-:-:S04]  /*0300*/  IMAD.WIDE R6, R7, 0x4, R48 ;  /* 0x0000000407067825 */ /* 0x004fc800078e0230 */
[----:B------:R-:W-:Y:S01]  /*0310*/  IMAD.WIDE R18, R19, 0x4, R48 ;  /* 0x0000000413127825 */ /* 0x000fe200078e0230 */
[----:B------:R1:W2:Y:S03]  /*0320*/  @!P0 LDG.E.EL R22, desc[UR6][R6.64] ;  /* 0x0000000606168981 */ /* 0x0002a6000c2e1900 */
[----:B------:R-:W-:Y:S01]  /*0330*/  IMAD R13, R10, 0x2, R13 ;  /* 0x000000020a0d7824 */ /* 0x000fe200078e020d */
[----:B------:R-:W2:Y:S01]  /*0340*/  @!P0 LDG.E.EL R28, desc[UR6][R18.64] ;  /* 0x00000006121c8981 */ /* 0x000ea2000c2e1900 */
[----:B------:R-:W-:Y:S02]  /*0350*/  IMAD R9, R9, -0x1e, R17 ;  /* 0xffffffe209097824 */ /* 0x000fe400078e0211 */
[----:B------:R-:W-:Y:S02]  /*0360*/  VIADD R14, R84, 0x1 ;  /* 0x00000001540e7836 */ /* 0x000fe40000000000 */
[----:B------:R-:W-:-:S04]  /*0370*/  IMAD.WIDE R4, R5, 0x4, R48 ;  /* 0x0000000405047825 */ /* 0x000fc800078e0230 */
[----:B------:R-:W-:Y:S01]  /*0380*/  IMAD.WIDE R12, R13, 0x4, R48 ;  /* 0x000000040d0c7825 */ /* 0x000fe200078e0230 */
[----:B------:R3:W4:Y:S03]  /*0390*/  @!P0 LDG.E.EL R16, desc[UR6][R4.64] ;  /* 0x0000000604108981 */ /* 0x000726000c2e1900 */
[C---:B------:R-:W-:Y:S01]  /*03a0*/  IMAD R15, R9.reuse, 0x2, R84 ;  /* 0x00000002090f7824 */ /* 0x040fe200078e0254 */
[----:B------:R-:W-:Y:S01]  /*03b0*/  CS2R R26, SRZ ;  /* 0x00000000001a7805 */ /* 0x000fe2000001ff00 */
[----:B------:R-:W-:Y:S01]  /*03c0*/  IMAD R21, R9, 0x2, R14 ;  /* 0x0000000209157824 */ /* 0x000fe200078e020e */
[----:B------:R5:W4:Y:S03]  /*03d0*/  @!P0 LDG.E.EL R29, desc[UR6][R12.64] ;  /* 0x000000060c1d8981 */ /* 0x000b26000c2e1900 */
[----:B-1----:R-:W-:-:S04]  /*03e0*/  IMAD.WIDE R6, R21, 0x4, R48 ;  /* 0x0000000415067825 */ /* 0x002fc800078e0230 */
[----:B---3--:R-:W-:Y:S01]  /*03f0*/  IMAD.WIDE R4, R15, 0x4, R48 ;  /* 0x000000040f047825 */ /* 0x008fe200078e0230 */
[----:B------:R-:W3:Y:S04]  /*0400*/  @!P0 LDG.E.EL R26, desc[UR6][R6.64] ;  /* 0x00000006061a8981 */ /* 0x000ee8000c2e1900 */
[----:B------:R1:W3:Y:S01]  /*0410*/  @!P0 LDG.E.EL R23, desc[UR6][R4.64] ;  /* 0x0000000604178981 */ /* 0x0002e2000c2e1900 */
[----:B------:R-:W-:-:S04]  /*0420*/  VIADD R25, R87, 0x2 ;  /* 0x0000000257197836 */ /* 0x000fc80000000000 */
[--C-:B------:R-:W-:Y:S02]  /*0430*/  IMAD R21, R8, 0x2, R25.reuse ;  /* 0x0000000208157824 */ /* 0x100fe400078e0219 */
[----:B------:R-:W-:Y:S02]  /*0440*/  IMAD R19, R10, 0x2, R25 ;  /* 0x000000020a137824 */ /* 0x000fe400078e0219 */
[----:B------:R-:W-:Y:S01]  /*0450*/  IMAD.WIDE R20, R21, 0x4, R48 ;  /* 0x0000000415147825 */ /* 0x000fe200078e0230 */
[----:B------:R-:W-:-:S03]  /*0460*/  CS2R R24, SRZ ;  /* 0x0000000000187805 */ /* 0x000fc6000001ff00 */
[----:B------:R-:W-:Y:S01]  /*0470*/  IMAD.WIDE R18, R19, 0x4, R48 ;  /* 0x0000000413127825 */ /* 0x000fe200078e0230 */
[----:B------:R-:W3:Y:S03]  /*0480*/  @!P0 LDG.E.EL R27, desc[UR6][R20.64] ;  /* 0x00000006141b8981 */ /* 0x000ee6000c2e1900 */
[----:B------:R-:W-:Y:S01]  /*0490*/  VIADD R15, R84, 0x2 ;  /* 0x00000002540f7836 */ /* 0x000fe20000000000 */
[----:B------:R1:W3:Y:S03]  /*04a0*/  @!P0 LDG.E.EL R24, desc[UR6][R18.64] ;  /* 0x0000000612188981 */ /* 0x0002e6000c2e1900 */
[----:B0----5:R-:W-:-:S04]  /*04b0*/  IMAD R13, R9, 0x2, R15 ;  /* 0x00000002090d7824 */ /* 0x021fc800078e020f */
[----:B-1----:R-:W-:-:S04]  /*04c0*/  IMAD.WIDE R4, R13, 0x4, R48 ;  /* 0x000000040d047825 */ /* 0x002fc800078e0230 */
[----:B------:R-:W-:Y:S01]  /*04d0*/  VIADD R7, R87, 0x3d ;  /* 0x0000003d57077836 */ /* 0x000fe20000000000 */
[----:B------:R0:W5:Y:S01]  /*04e0*/  @!P0 LDG.E.EL R25, desc[UR6][R4.64] ;  /* 0x0000000604198981 */ /* 0x000162000c2e1900 */
[----:B------:R-:W-:Y:S02]  /*04f0*/  CS2R R18, SRZ ;  /* 0x0000000000127805 */ /* 0x000fe4000001ff00 */
[----:B0-----:R-:W-:-:S04]  /*0500*/  IMAD R5, R10, 0x2, R7 ;  /* 0x000000020a057824 */ /* 0x001fc800078e0207 */
[----:B------:R-:W-:-:S05]  /*0510*/  IMAD.WIDE R4, R5, 0x4, R48 ;  /* 0x0000000405047825 */ /* 0x000fca00078e0230 */
[----:B------:R0:W5:Y:S01]  /*0520*/  @!P0 LDG.E.EL R19, desc[UR6][R4.64] ;  /* 0x0000000604138981 */ /* 0x000162000c2e1900 */
[----:B------:R-:W-:-:S04]  /*0530*/  IMAD R7, R8, 0x2, R7 ;  /* 0x0000000208077824 */ /* 0x000fc800078e0207 */
[----:B------:R-:W-:-:S04]  /*0540*/  IMAD.WIDE R6, R7, 0x4, R48 ;  /* 0x0000000407067825 */ /* 0x000fc800078e0230 */
[----:B------:R-:W-:Y:S02]  /*0550*/  IMAD.MOV.U32 R20, RZ, RZ, RZ ;  /* 0x000000ffff147224 */ /* 0x000fe400078e00ff */
[----:B------:R-:W-:Y:S01]  /*0560*/  VIADD R13, R87, 0x3e ;  /* 0x0000003e570d7836 */ /* 0x000fe20000000000 */
[C---:B--2---:R-:W-:Y:S02]  /*0570*/  FSETP.GT.AND P3, PT, R28.reuse, R22, PT ;  /* 0x000000161c00720b */ /* 0x044fe40003f64000 */
[----:B------:R-:W-:Y:S02]  /*0580*/  FSETP.NAN.AND P1, PT, R28, R28, PT ;  /* 0x0000001c1c00720b */ /* 0x000fe40003f28000 */
[----:B----4-:R-:W-:-:S09]  /*0590*/  FSETP.GT.AND P2, PT, R29, R16, PT ;  /* 0x000000101d00720b */ /* 0x010fd20003f44000 */
[----:B------:R-:W-:Y:S02]  /*05a0*/  @!P3 SEL R28, R28, R22, P1 ;  /* 0x000000161c1cb207 */ /* 0x000fe40000800000 */
[C---:B------:R-:W-:Y:S02]  /*05b0*/  FSETP.NAN.AND P1, PT, R29.reuse, R29, PT ;  /* 0x0000001d1d00720b */ /* 0x040fe40003f28000 */
[C---:B---3--:R-:W-:Y:S02]  /*05c0*/  FSETP.GT.AND P4, PT, R26.reuse, R23, PT ;  /* 0x000000171a00720b */ /* 0x048fe40003f84000 */
[----:B------:R-:W-:Y:S02]  /*05d0*/  @!P2 SEL R29, R29, R16, P1 ;  /* 0x000000101d1da207 */ /* 0x000fe40000800000 */
[----:B------:R-:W-:Y:S01]  /*05e0*/  FSETP.NAN.AND P1, PT, R26, R26, PT ;  /* 0x0000001a1a00720b */ /* 0x000fe20003f28000 */
[----:B------:R-:W-:-:S08]  /*05f0*/  VIADD R16, R84, 0x3d ;  /* 0x0000003d54107836 */ /* 0x000fd00000000000 */
[----:B------:R-:W-:Y:S02]  /*0600*/  @!P4 SEL R26, R26, R23, P1 ;  /* 0x000000171a1ac207 */ /* 0x000fe40000800000 */
[----:B------:R-:W-:Y:S01]  /*0610*/  CS2R R22, SRZ ;  /* 0x0000000000167805 */ /* 0x000fe2000001ff00 */
[----:B0-----:R-:W-:-:S05]  /*0620*/  IMAD R5, R9, 0x2, R16 ;  /* 0x0000000209057824 */ /* 0x001fca00078e0210 */
[----:B------:R0:W2:Y:S01]  /*0630*/  @!P0 LDG.E.EL R22, desc[UR6][R6.64] ;  /* 0x0000000606168981 */ /* 0x0000a2000c2e1900 */
[----:B------:R-:W-:-:S05]  /*0640*/  IMAD.WIDE R4, R5, 0x4, R48 ;  /* 0x0000000405047825 */ /* 0x000fca00078e0230 */
[----:B------:R-:W3:Y:S01]  /*0650*/  @!P0 LDG.E.EL R20, desc[UR6][R4.64] ;  /* 0x0000000604148981 */ /* 0x000ee2000c2e1900 */
[----:B0-----:R-:W-:-:S04]  /*0660*/  IMAD R7, R10, 0x2, R13 ;  /* 0x000000020a077824 */ /* 0x001fc800078e020d */
[----:B------:R-:W-:-:S05]  /*0670*/  IMAD.WIDE R6, R7, 0x4, R48 ;  /* 0x0000000407067825 */ /* 0x000fca00078e0230 */
[----:B------:R0:W4:Y:S01]  /*0680*/  @!P0 LDG.E.EL R18, desc[UR6][R6.64] ;  /* 0x0000000606128981 */ /* 0x000122000c2e1900 */
[----:B------:R-:W-:Y:S02]  /*0690*/  P2R R74, PR, RZ, 0x8 ;  /* 0x00000008ff4a7803 */ /* 0x000fe40000000000 */
[-C--:B------:R-:W-:Y:S02]  /*06a0*/  FSETP.GEU.AND P3, PT, R28, R27.reuse, PT ;  /* 0x0000001b1c00720b */ /* 0x080fe40003f6e000 */
[----:B------:R-:W-:Y:S02]  /*06b0*/  P2R R75, PR, RZ, 0x4 ;  /* 0x00000004ff4b7803 */ /* 0x000fe40000000000 */
[----:B------:R-:W-:Y:S02]  /*06c0*/  FSETP.GEU.AND P2, PT, R29, R24, PT ;  /* 0x000000181d00720b */ /* 0x000fe40003f4e000 */
[----:B------:R-:W-:Y:S02]  /*06d0*/  FSETP.NAN.AND P1, PT, R27, R27, PT ;  /* 0x0000001b1b00720b */ /* 0x000fe40003f28000 */
[----:B------:R-:W-:-:S05]  /*06e0*/  P2R R67, PR, RZ, 0x4 ;  /* 0x00000004ff437803 */ /* 0x000fca0000000000 */
[----:B------:R-:W-:Y:S02]  /*06f0*/  @P3 SEL R27, R27, R28, P1 ;  /* 0x0000001c1b1b3207 */ /* 0x000fe40000800000 */
[----:B------:R-:W-:-:S04]  /*0700*/  FSETP.NAN.AND P1, PT, R24, R24, PT ;  /* 0x000000181800720b */ /* 0x000fc80003f28000 */
[----:B------:R-:W-:Y:S02]  /*0710*/  @P2 SEL R24, R24, R29, P1 ;  /* 0x0000001d18182207 */ /* 0x000fe40000800000 */
[-C--:B-----5:R-:W-:Y:S02]  /*0720*/  FSETP.GEU.AND P2, PT, R26, R25.reuse, PT ;  /* 0x000000191a00720b */ /* 0x0a0fe40003f4e000 */
[----:B------:R-:W-:Y:S02]  /*0730*/  FSETP.NAN.AND P1, PT, R25, R25, PT ;  /* 0x000000191900720b */ /* 0x000fe40003f28000 */
[----:B------:R-:W-:-:S09]  /*0740*/  P2R R65, PR, RZ, 0x4 ;  /* 0x00000004ff417803 */ /* 0x000fd20000000000 */
[----:B------:R-:W-:Y:S02]  /*0750*/  @P2 SEL R25, R25, R26, P1 ;  /* 0x0000001a19192207 */ /* 0x000fe40000800000 */
[-C--:B------:R-:W-:Y:S02]  /*0760*/  FSETP.GEU.AND P2, PT, R24, R19.reuse, PT ;  /* 0x000000131800720b */ /* 0x080fe40003f4e000 */
[----:B------:R-:W-:Y:S02]  /*0770*/  FSETP.NAN.AND P1, PT, R19, R19, PT ;  /* 0x000000131300720b */ /* 0x000fe40003f28000 */
[----:B------:R-:W-:-:S09]  /*0780*/  P2R R60, PR, RZ, 0x4 ;  /* 0x00000004ff3c7803 */ /* 0x000fd20000000000 */
[----:B------:R-:W-:Y:S01]  /*0790*/  @P2 SEL R19, R19, R24, P1 ;  /* 0x0000001813132207 */ /* 0x000fe20000800000 */
[----:B------:R-:W-:-:S04]  /*07a0*/  IMAD R13, R8, 0x2, R13 ;  /* 0x00000002080d7824 */ /* 0x000fc800078e020d */
[----:B------:R-:W-:-:S04]  /*07b0*/  IMAD.WIDE R12, R13, 0x4, R48 ;  /* 0x000000040d0c7825 */ /* 0x000fc800078e0230 */
[----:B------:R-:W-:-:S04]  /*07c0*/  VIADD R21, R84, 0x3e ;  /* 0x0000003e54157836 */ /* 0x000fc80000000000 */
[----:B0-----:R-:W-:-:S04]  /*07d0*/  IMAD R7, R9, 0x2, R21 ;  /* 0x0000000209077824 */ /* 0x001fc800078e0215 */
[----:B------:R-:W-:-:S05]  /*07e0*/  IMAD.WIDE R6, R7, 0x4, R48 ;  /* 0x0000000407067825 */ /* 0x000fca00078e0230 */
[----:B------:R-:W5:Y:S01]  /*07f0*/  @!P0 LDG.E.EL R23, desc[UR6][R6.64] ;  /* 0x0000000606178981 */ /* 0x000f62000c2e1900 */
[-C--:B--2---:R-:W-:Y:S02]  /*0800*/  FSETP.GEU.AND P2, PT, R27, R22.reuse, PT ;  /* 0x000000161b00720b */ /* 0x084fe40003f4e000 */
[----:B------:R-:W-:Y:S02]  /*0810*/  FSETP.NAN.AND P1, PT, R22, R22, PT ;  /* 0x000000161600720b */ /* 0x000fe40003f28000 */
[----:B------:R-:W-:-:S09]  /*0820*/  P2R R64, PR, RZ, 0x4 ;  /* 0x00000004ff407803 */ /* 0x000fd20000000000 */
[----:B------:R-:W-:Y:S02]  /*0830*/  @P2 SEL R22, R22, R27, P1 ;  /* 0x0000001b16162207 */ /* 0x000fe40000800000 */
[-C--:B---3--:R-:W-:Y:S02]  /*0840*/  FSETP.GEU.AND P2, PT, R25, R20.reuse, PT ;  /* 0x000000141900720b */ /* 0x088fe40003f4e000 */
[----:B------:R-:W-:Y:S02]  /*0850*/  CS2R R26, SRZ ;  /* 0x00000000001a7805 */ /* 0x000fe4000001ff00 */
[C---:B------:R-:W-:Y:S02]  /*0860*/  FSETP.NAN.AND P1, PT, R20.reuse, R20, PT ;  /* 0x000000141400720b */ /* 0x040fe40003f28000 */
[----:B------:R-:W-:Y:S02]  /*0870*/  P2R R4, PR, RZ, 0x4 ;  /* 0x00000004ff047803 */ /* 0x000fe40000000000 */
[----:B------:R0:W2:Y:S05]  /*0880*/  @!P0 LDG.E.EL R27, desc[UR6][R12.64] ;  /* 0x000000060c1b8981 */ /* 0x0000aa000c2e1900 */
[----:B------:R-:W-:-:S02]  /*0890*/  @P2 SEL R20, R20, R25, P1 ;  /* 0x0000001914142207 */ /* 0x000fc40000800000 */
[-C--:B----4-:R-:W-:Y:S02]  /*08a0*/  FSETP.GEU.AND P2, PT, R19, R18.reuse, PT ;  /* 0x000000121300720b */ /* 0x090fe40003f4e000 */
[----:B------:R-:W-:Y:S02]  /*08b0*/  FSETP.NAN.AND P1, PT, R18, R18, PT ;  /* 0x000000121200720b */ /* 0x000fe40003f28000 */
[----:B------:R-:W-:-:S09]  /*08c0*/  CS2R R24, SRZ ;  /* 0x0000000000187805 */ /* 0x000fd2000001ff00 */
[----:B------:R-:W-:Y:S01]  /*08d0*/  @P2 SEL R18, R18, R19, P1 ;  /* 0x0000001312122207 */ /* 0x000fe20000800000 */
[----:B------:R-:W-:-:S04]  /*08e0*/  VIADD R19, R87, 0x3f ;  /* 0x0000003f57137836 */ /* 0x000fc80000000000 */
[----:B0-----:R-:W-:-:S04]  /*08f0*/  IMAD R13, R10, 0x2, R19 ;  /* 0x000000020a0d7824 */ /* 0x001fc800078e0213 */
[----:B------:R-:W-:-:S05]  /*0900*/  IMAD.WIDE R12, R13, 0x4, R48 ;  /* 0x000000040d0c7825 */ /* 0x000fca00078e0230 */
[----:B------:R-:W3:Y:S01]  /*0910*/  @!P0 LDG.E.EL R25, desc[UR6][R12.64] ;  /* 0x000000060c198981 */ /* 0x000ee2000c2e1900 */
[----:B------:R-:W-:Y:S01]  /*0920*/  P2R R76, PR, RZ, 0x4 ;  /* 0x00000004ff4c7803 */ /* 0x000fe20000000000 */
[----:B------:R-:W-:Y:S01]  /*0930*/  IMAD R19, R8, 0x2, R19 ;  /* 0x0000000208137824 */ /* 0x000fe200078e0213 */
[-C--:B--2---:R-:W-:Y:S02]  /*0940*/  FSETP.GEU.AND P2, PT, R22, R27.reuse, PT ;  /* 0x0000001b1600720b */ /* 0x084fe40003f4e000 */
[----:B------:R-:W-:Y:S02]  /*0950*/  FSETP.NAN.AND P1, PT, R27, R27, PT ;  /* 0x0000001b1b00720b */ /* 0x000fe40003f28000 */
[----:B------:R-:W-:-:S09]  /*0960*/  P2R R5, PR, RZ, 0x4 ;  /* 0x00000004ff057803 */ /* 0x000fd20000000000 */
[----:B------:R-:W-:Y:S02]  /*0970*/  @P2 SEL R27, R27, R22, P1 ;  /* 0x000000161b1b2207 */ /* 0x000fe40000800000 */
[-C--:B-----5:R-:W-:Y:S02]  /*0980*/  FSETP.GEU.AND P2, PT, R20, R23.reuse, PT ;  /* 0x000000171400720b */ /* 0x0a0fe40003f4e000 */
[----:B------:R-:W-:Y:S02]  /*0990*/  FSETP.NAN.AND P1, PT, R23, R23, PT ;  /* 0x000000171700720b */ /* 0x000fe40003f28000 */
[----:B------:R-:W-:-:S09]  /*09a0*/  P2R R6, PR, RZ, 0x4 ;  /* 0x00000004ff067803 */ /* 0x000fd20000000000 */
[----:B------:R-:W-:Y:S02]  /*09b0*/  @P2 SEL R23, R23, R20, P1 ;  /* 0x0000001417172207 */ /* 0x000fe40000800000 */
[-C--:B---3--:R-:W-:Y:S02]  /*09c0*/  FSETP.GEU.AND P2, PT, R18, R25.reuse, PT ;  /* 0x000000191200720b */ /* 0x088fe40003f4e000 */
[----:B------:R-:W-:Y:S01]  /*09d0*/  FSETP.NAN.AND P1, PT, R25, R25, PT ;  /* 0x000000191900720b */ /* 0x000fe20003f28000 */
[----:B------:R-:W-:-:S10]  /*09e0*/  VIADD R22, R84, 0x3f ;  /* 0x0000003f54167836 */ /* 0x000fd40000000000 */
[----:B------:R-:W-:Y:S01]  /*09f0*/  @P2 SEL R25, R25, R18, P1 ;  /* 0x0000001219192207 */ /* 0x000fe20000800000 */
[----:B------:R-:W-:-:S05]  /*0a00*/  IMAD.WIDE R18, R19, 0x4, R48 ;  /* 0x0000000413127825 */ /* 0x000fca00078e0230 */
[----:B------:R0:W2:Y:S01]  /*0a10*/  @!P0 LDG.E.EL R26, desc[UR6][R18.64] ;  /* 0x00000006121a8981 */ /* 0x0000a2000c2e1900 */
[----:B------:R-:W-:Y:S02]  /*0a20*/  IMAD R13, R9, 0x2, R22 ;  /* 0x00000002090d7824 */ /* 0x000fe400078e0216 */
[----:B------:R-:W-:Y:S02]  /*0a30*/  IMAD.MOV.U32 R20, RZ, RZ, RZ ;  /* 0x000000ffff147224 */ /* 0x000fe400078e00ff */
[----:B------:R-:W-:-:S05]  /*0a40*/  IMAD.WIDE R12, R13, 0x4, R48 ;  /* 0x000000040d0c7825 */ /* 0x000fca00078e0230 */
[----:B------:R-:W3:Y:S01]  /*0a50*/  @!P0 LDG.E.EL R20, desc[UR6][R12.64] ;  /* 0x000000060c148981 */ /* 0x000ee2000c2e1900 */
[----:B------:R-:W-:Y:S01]  /*0a60*/  P2R R7, PR, RZ, 0x4 ;  /* 0x00000004ff077803 */ /* 0x000fe20000000000 */
[----:B------:R-:W-:-:S04]  /*0a70*/  IMAD.MOV.U32 R46, RZ, RZ, RZ ;  /* 0x000000ffff2e7224 */ /* 0x000fc800078e00ff */
[----:B------:R-:W-:-:S05]  /*0a80*/  IMAD.HI R46, R47, -0x77777777, R46 ;  /* 0x888888892f2e7827 */ /* 0x000fca00078e022e */
[----:B0-----:R-:W-:-:S04]  /*0a90*/  SHF.R.U32.HI R19, RZ, 0x1f, R46 ;  /* 0x0000001fff137819 */ /* 0x001fc8000001162e */
[----:B------:R-:W-:-:S05]  /*0aa0*/  LEA.HI.SX32 R19, R46, R19, 0x1c ;  /* 0x000000132e137211 */ /* 0x000fca00078fe2ff */
[----:B------:R-:W-:Y:S02]  /*0ab0*/  IMAD R88, R19, -0x1e, R47 ;  /* 0xffffffe213587824 */ /* 0x000fe400078e022f */
[----:B------:R-:W-:Y:S02]  /*0ac0*/  VIADD R19, R87, 0x7a ;  /* 0x0000007a57137836 */ /* 0x000fe40000000000 */
[----:B------:R-:W-:Y:S01]  /*0ad0*/  IMAD.MOV.U32 R55, RZ, RZ, RZ ;  /* 0x000000ffff377224 */ /* 0x000fe200078e00ff */
[-C--:B--2---:R-:W-:Y:S02]  /*0ae0*/  FSETP.GEU.AND P2, PT, R27, R26.reuse, PT ;  /* 0x0000001a1b00720b */ /* 0x084fe40003f4e000 */
[----:B------:R-:W-:Y:S02]  /*0af0*/  FSETP.NAN.AND P1, PT, R26, R26, PT ;  /* 0x0000001a1a00720b */ /* 0x000fe40003f28000 */
[----:B------:R-:W-:-:S09]  /*0b00*/  P2R R8, PR, RZ, 0x4 ;  /* 0x00000004ff087803 */ /* 0x000fd20000000000 */
[----:B------:R-:W-:Y:S02]  /*0b10*/  @P2 SEL R26, R26, R27, P1 ;  /* 0x0000001b1a1a2207 */ /* 0x000fe40000800000 */
[-C--:B---3--:R-:W-:Y:S02]  /*0b20*/  FSETP.GEU.AND P2, PT, R23, R20.reuse, PT ;  /* 0x000000141700720b */ /* 0x088fe40003f4e000 */
[----:B------:R-:W-:-:S11]  /*0b30*/  FSETP.NAN.AND P1, PT, R20, R20, PT ;  /* 0x000000141400720b */ /* 0x000fd60003f28000 */
[----:B------:R-:W-:Y:S01]  /*0b40*/  @P2 SEL R20, R20, R23, P1 ;  /* 0x0000001714142207 */ /* 0x000fe20000800000 */
[----:B------:R-:W-:-:S04]  /*0b50*/  IMAD R23, R88, 0x2, R19 ;  /* 0x0000000258177824 */ /* 0x000fc800078e0213 */
[----:B------:R-:W-:-:S05]  /*0b60*/  IMAD.WIDE R12, R23, 0x4, R48 ;  /* 0x00000004170c7825 */ /* 0x000fca00078e0230 */
[----:B------:R0:W2:Y:S02]  /*0b70*/  @!P0 LDG.E.EL R24, desc[UR6][R12.64] ;  /* 0x000000060c188981 */ /* 0x0000a4000c2e1900 */
[----:B0-----:R-:W-:Y:S02]  /*0b80*/  IMAD.MOV.U32 R12, RZ, RZ, RZ ;  /* 0x000000ffff0c7224 */ /* 0x001fe400078e00ff */
[----:B------:R-:W-:Y:S02]  /*0b90*/  IMAD.MOV.U32 R13, RZ, RZ, R11 ;  /* 0x000000ffff0d7224 */ /* 0x000fe400078e000b */
[----:B------:R-:W-:-:S05]  /*0ba0*/  IMAD.HI R11, R11, -0x77777777, R12 ;  /* 0x888888890b0b7827 */ /* 0x000fca00078e020c */
[----:B------:R-:W-:-:S04]  /*0bb0*/  SHF.R.U32.HI R18, RZ, 0x1f, R11 ;  /* 0x0000001fff127819 */ /* 0x000fc8000001160b */
[----:B------:R-:W-:Y:S02]  /*0bc0*/  LEA.HI.SX32 R18, R11, R18, 0x1c ;  /* 0x000000120b127211 */ /* 0x000fe400078fe2ff */
[----:B------:R-:W-:-:S05]  /*0bd0*/  LOP3.LUT R11, R2, 0x1, R3, 0xfe, !PT ;  /* 0x00000001020b7812 */ /* 0x000fca00078efe03 */
[----:B------:R-:W-:-:S04]  /*0be0*/  IMAD R54, R18, -0x1e, R11 ;  /* 0xffffffe212367824 */ /* 0x000fc800078e020b */
[----:B------:R-:W-:Y:S02]  /*0bf0*/  IMAD R19, R54, 0x2, R19 ;  /* 0x0000000236137824 */ /* 0x000fe400078e0213 */
[----:B------:R-:W-:Y:S02]  /*0c00*/  IMAD.MOV.U32 R27, RZ, RZ, RZ ;  /* 0x000000ffff1b7224 */ /* 0x000fe400078e00ff */
[----:B------:R-:W-:-:S04]  /*0c10*/  IMAD.WIDE R12, R19, 0x4, R48 ;  /* 0x00000004130c7825 */ /* 0x000fc800078e0230 */
[----:B------:R-:W-:Y:S01]  /*0c20*/  VIADD R23, R87, 0x7b ;  /* 0x0000007b57177836 */ /* 0x000fe20000000000 */
[----:B------:R-:W3:Y:S03]  /*0c30*/  @!P0 LDG.E.EL R27, desc[UR6][R12.64] ;  /* 0x000000060c1b8981 */ /* 0x000ee6000c2e1900 */
[----:B------:R-:W-:-:S04]  /*0c40*/  IMAD R19, R88, 0x2, R23 ;  /* 0x0000000258137824 */ /* 0x000fc800078e0217 */
[----:B------:R-:W-:-:S05]  /*0c50*/  IMAD.WIDE R18, R19, 0x4, R48 ;  /* 0x0000000413127825 */ /* 0x000fca00078e0230 */
[----:B------:R-:W4:Y:S01]  /*0c60*/  @!P0 LDG.E.EL R55, desc[UR6][R18.64] ;  /* 0x0000000612378981 */ /* 0x000f22000c2e1900 */
[----:B------:R-:W-:Y:S01]  /*0c70*/  P2R R9, PR, RZ, 0x4 ;  /* 0x00000004ff097803 */ /* 0x000fe20000000000 */
[----:B------:R-:W-:Y:S01]  /*0c80*/  IMAD.MOV.U32 R86, RZ, RZ, RZ ;  /* 0x000000ffff567224 */ /* 0x000fe200078e00ff */
[-C--:B--2---:R-:W-:Y:S02]  /*0c90*/  FSETP.GEU.AND P2, PT, R25, R24.reuse, PT ;  /* 0x000000181900720b */ /* 0x084fe40003f4e000 */
[----:B------:R-:W-:Y:S02]  /*0ca0*/  FSETP.NAN.AND P1, PT, R24, R24, PT ;  /* 0x000000181800720b */ /* 0x000fe40003f28000 */
[----:B------:R-:W-:-:S09]  /*0cb0*/  P2R R10, PR, RZ, 0x4 ;  /* 0x00000004ff0a7803 */ /* 0x000fd20000000000 */
[----:B------:R-:W-:Y:S01]  /*0cc0*/  @P2 SEL R24, R24, R25, P1 ;  /* 0x0000001918182207 */ /* 0x000fe20000800000 */
[----:B------:R-:W-:Y:S01]  /*0cd0*/  IMAD R25, R54, 0x2, R23 ;  /* 0x0000000236197824 */ /* 0x000fe200078e0217 */
[-C--:B---3--:R-:W-:Y:S02]  /*0ce0*/  FSETP.GEU.AND P2, PT, R26, R27.reuse, PT ;  /* 0x0000001b1a00720b */ /* 0x088fe40003f4e000 */
[----:B------:R-:W-:Y:S02]  /*0cf0*/  FSETP.NAN.AND P1, PT, R27, R27, PT ;  /* 0x0000001b1b00720b */ /* 0x000fe40003f28000 */
[----:B------:R-:W-:-:S09]  /*0d00*/  P2R R11, PR, RZ, 0x4 ;  /* 0x00000004ff0b7803 */ /* 0x000fd20000000000 */
[----:B------:R-:W-:Y:S02]  /*0d10*/  @P2 SEL R27, R27, R26, P1 ;  /* 0x0000001a1b1b2207 */ /* 0x000fe40000800000 */
[-C--:B----4-:R-:W-:Y:S02]  /*0d20*/  FSETP.GEU.AND P2, PT, R24, R55.reuse, PT ;  /* 0x000000371800720b */ /* 0x090fe40003f4e000 */
[----:B------:R-:W-:-:S11]  /*0d30*/  FSETP.NAN.AND P1, PT, R55, R55, PT ;  /* 0x000000373700720b */ /* 0x000fd60003f28000 */
[----:B------:R-:W-:Y:S01]  /*0d40*/  @P2 SEL R55, R55, R24, P1 ;  /* 0x0000001837372207 */ /* 0x000fe20000800000 */
[----:B------:R-:W-:-:S05]  /*0d50*/  IMAD.WIDE R24, R25, 0x4, R48 ;  /* 0x0000000419187825 */ /* 0x000fca00078e0230 */
[----:B------:R-:W2:Y:S01]  /*0d60*/  @!P0 LDG.E.EL R86, desc[UR6][R24.64] ;  /* 0x0000000618568981 */ /* 0x000ea2000c2e1900 */
[----:B------:R-:W-:Y:S01]  /*0d70*/  LOP3.LUT R19, R2, 0x3, R3, 0xfe, !PT ;  /* 0x0000000302137812 */ /* 0x000fe200078efe03 */
[----:B------:R-:W-:Y:S01]  /*0d80*/  IMAD.MOV.U32 R18, RZ, RZ, RZ ;  /* 0x000000ffff127224 */ /* 0x000fe200078e00ff */
[----:B------:R-:W-:-:S03]  /*0d90*/  P2R R12, PR, RZ, 0x4 ;  /* 0x00000004ff0c7803 */ /* 0x000fc60000000000 */
[----:B------:R-:W-:-:S05]  /*0da0*/  IMAD.HI R18, R19, -0x77777777, R18 ;  /* 0x8888888913127827 */ /* 0x000fca00078e0212 */
[----:B------:R-:W-:-:S04]  /*0db0*/  SHF.R.U32.HI R23, RZ, 0x1f, R18 ;  /* 0x0000001fff177819 */ /* 0x000fc80000011612 */
[----:B------:R-:W-:-:S05]  /*0dc0*/  LEA.HI.SX32 R23, R18, R23, 0x1c ;  /* 0x0000001712177211 */ /* 0x000fca00078fe2ff */
[----:B------:R-:W-:-:S04]  /*0dd0*/  IMAD R23, R23, -0x1e, R19 ;  /* 0xffffffe217177824 */ /* 0x000fc800078e0213 */
[----:B------:R-:W-:Y:S02]  /*0de0*/  IMAD R29, R23, 0x2, R14 ;  /* 0x00000002171d7824 */ /* 0x000fe400078e020e */
[----:B------:R-:W-:Y:S02]  /*0df0*/  IMAD.MOV.U32 R18, RZ, RZ, RZ ;  /* 0x000000ffff127224 */ /* 0x000fe400078e00ff */
[----:B------:R-:W-:Y:S01]  /*0e00*/  IMAD.MOV.U32 R14, RZ, RZ, RZ ;  /* 0x000000ffff0e7224 */ /* 0x000fe200078e00ff */
[-C--:B--2---:R-:W-:Y:S02]  /*0e10*/  FSETP.GEU.AND P2, PT, R27, R86.reuse, PT ;  /* 0x000000561b00720b */ /* 0x084fe40003f4e000 */
[----:B------:R-:W-:-:S11]  /*0e20*/  FSETP.NAN.AND P1, PT, R86, R86, PT ;  /* 0x000000565600720b */ /* 0x000fd60003f28000 */
[----:B------:R-:W-:Y:S01]  /*0e30*/  @P2 SEL R86, R86, R27, P1 ;  /* 0x0000001b56562207 */ /* 0x000fe20000800000 */
[----:B------:R-:W-:-:S04]  /*0e40*/  IMAD R27, R23, 0x2, R84 ;  /* 0x00000002171b7824 */ /* 0x000fc800078e0254 */
[----:B------:R-:W-:-:S04]  /*0e50*/  IMAD.WIDE R24, R27, 0x4, R48 ;  /* 0x000000041b187825 */ /* 0x000fc800078e0230 */
[----:B------:R-:W-:Y:S01]  /*0e60*/  IMAD.WIDE R26, R29, 0x4, R48 ;  /* 0x000000041d1a7825 */ /* 0x000fe200078e0230 */
[----:B------:R0:W2:Y:S04]  /*0e70*/  @!P0 LDG.E.EL R14, desc[UR6][R24.64] ;  /* 0x00000006180e8981 */ /* 0x0000a8000c2e1900 */
[----:B------:R1:W2:Y:S01]  /*0e80*/  @!P0 LDG.E.EL R18, desc[UR6][R26.64] ;  /* 0x000000061a128981 */ /* 0x0002a2000c2e1900 */
[----:B------:R-:W-:Y:S01]  /*0e90*/  P2R R13, PR, RZ, 0x4 ;  /* 0x00000004ff0d7803 */ /* 0x000fe20000000000 */
[C---:B------:R-:W-:Y:S01]  /*0ea0*/  IMAD R15, R23.reuse, 0x2, R15 ;  /* 0x00000002170f7824 */ /* 0x040fe200078e020f */
[----:B------:R-:W-:Y:S01]  /*0eb0*/  CS2R R28, SRZ ;  /* 0x00000000001c7805 */ /* 0x000fe2000001ff00 */
[----:B0-----:R-:W-:Y:S02]  /*0ec0*/  IMAD R25, R23, 0x2, R16 ;  /* 0x0000000217197824 */ /* 0x001fe400078e0210 */
[----:B------:R-:W-:-:S02]  /*0ed0*/  IMAD.MOV.U32 R16, RZ, RZ, RZ ;  /* 0x000000ffff107224 */ /* 0x000fc400078e00ff */
[----:B------:R-:W-:-:S05]  /*0ee0*/  IMAD.WIDE R24, R25, 0x4, R48 ;  /* 0x0000000419187825 */ /* 0x000fca00078e0230 */
[----:B------:R-:W3:Y:S01]  /*0ef0*/  @!P0 LDG.E.EL R16, desc[UR6][R24.64] ;  /* 0x0000000618108981 */ /* 0x000ee2000c2e1900 */
[----:B-1----:R-:W-:Y:S02]  /*0f00*/  IMAD R27, R23, 0x2, R21 ;  /* 0x00000002171b7824 */ /* 0x002fe400078e0215 */
[----:B------:R-:W-:Y:S02]  /*0f10*/  IMAD.MOV.U32 R21, RZ, RZ, RZ ;  /* 0x000000ffff157224 */ /* 0x000fe400078e00ff */
[----:B------:R-:W-:-:S05]  /*0f20*/  IMAD.WIDE R26, R27, 0x4, R48 ;  /* 0x000000041b1a7825 */ /* 0x000fca00078e0230 */
[----:B------:R-:W4:Y:S01]  /*0f30*/  @!P0 LDG.E.EL R21, desc[UR6][R26.64] ;  /* 0x000000061a158981 */ /* 0x000f22000c2e1900 */
[----:B------:R-:W-:-:S04]  /*0f40*/  IMAD R23, R23, 0x2, R22 ;  /* 0x0000000217177824 */ /* 0x000fc800078e0216 */
[----:B------:R-:W-:-:S05]  /*0f50*/  IMAD.WIDE R22, R23, 0x4, R48 ;  /* 0x0000000417167825 */ /* 0x000fca00078e0230 */
[----:B------:R0:W5:Y:S01]  /*0f60*/  @!P0 LDG.E.EL R28, desc[UR6][R22.64] ;  /* 0x00000006161c8981 */ /* 0x000162000c2e1900 */
[C---:B--2---:R-:W-:Y:S02]  /*0f70*/  FSETP.GT.AND P2, PT, R18.reuse, R14, PT ;  /* 0x0000000e1200720b */ /* 0x044fe40003f44000 */
[----:B------:R-:W-:-:S11]  /*0f80*/  FSETP.NAN.AND P1, PT, R18, R18, PT ;  /* 0x000000121200720b */ /* 0x000fd60003f28000 */
[----:B------:R-:W-:Y:S01]  /*0f90*/  @!P2 SEL R18, R18, R14, P1 ;  /* 0x0000000e1212a207 */ /* 0x000fe20000800000 */
[----:B------:R-:W-:-:S05]  /*0fa0*/  IMAD.WIDE R14, R15, 0x4, R48 ;  /* 0x000000040f0e7825 */ /* 0x000fca00078e0230 */
[----:B------:R-:W2:Y:S01]  /*0fb0*/  @!P0 LDG.E.EL R29, desc[UR6][R14.64] ;  /* 0x000000060e1d8981 */ /* 0x000ea2000c2e1900 */
[----:B------:R-:W-:Y:S01]  /*0fc0*/  P2R R72, PR, RZ, 0x4 ;  /* 0x00000004ff487803 */ /* 0x000fe20000000000 */
[----:B0-----:R-:W-:Y:S02]  /*0fd0*/  IMAD.MOV.U32 R22, RZ, RZ, RZ ;  /* 0x000000ffff167224 */ /* 0x001fe400078e00ff */
[----:B------:R-:W-:Y:S02]  /*0fe0*/  IMAD.MOV.U32 R23, RZ, RZ, R17 ;  /* 0x000000ffff177224 */ /* 0x000fe400078e0011 */
[----:B------:R-:W-:Y:S01]  /*0ff0*/  IMAD.HI R17, R17, -0x77777777, R22 ;  /* 0x8888888911117827 */ /* 0x000fe200078e0216 */
[----:B------:R-:W-:-:S03]  /*1000*/  LOP3.LUT R85, R2, 0x2, R3, 0xfe, !PT ;  /* 0x0000000202557812 */ /* 0x000fc600078efe03 */
[----:B------:R-:W-:Y:S01]  /*1010*/  IMAD.MOV.U32 R24, RZ, RZ, RZ ;  /* 0x000000ffff187224 */ /* 0x000fe200078e00ff */
[-C--:B--2---:R-:W-:Y:S02]  /*1020*/  FSETP.GEU.AND P2, PT, R18, R29.reuse, PT ;  /* 0x0000001d1200720b */ /* 0x084fe40003f4e000 */
[----:B------:R-:W-:Y:S02]  /*1030*/  FSETP.NAN.AND P1, PT, R29, R29, PT ;  /* 0x0000001d1d00720b */ /* 0x000fe40003f28000 */
[----:B------:R-:W-:-:S09]  /*1040*/  P2R R63, PR, RZ, 0x4 ;  /* 0x00000004ff3f7803 */ /* 0x000fd20000000000 */
[----:B------:R-:W-:-:S04]  /*1050*/  @P2 SEL R29, R29, R18, P1 ;  /* 0x000000121d1d2207 */ /* 0x000fc80000800000 */
[-C--:B---3--:R-:W-:Y:S02]  /*1060*/  FSETP.GEU.AND P2, PT, R29, R16.reuse, PT ;  /* 0x000000101d00720b */ /* 0x088fe40003f4e000 */
[----:B------:R-:W-:Y:S02]  /*1070*/  FSETP.NAN.AND P1, PT, R16, R16, PT ;  /* 0x000000101000720b */ /* 0x000fe40003f28000 */
[----:B------:R-:W-:-:S09]  /*1080*/  P2R R14, PR, RZ, 0x4 ;  /* 0x00000004ff0e7803 */ /* 0x000fd20000000000 */
[----:B------:R-:W-:-:S04]  /*1090*/  @P2 SEL R16, R16, R29, P1 ;  /* 0x0000001d10102207 */ /* 0x000fc80000800000 */
[-C--:B----4-:R-:W-:Y:S02]  /*10a0*/  FSETP.GEU.AND P2, PT, R16, R21.reuse, PT ;  /* 0x000000151000720b */ /* 0x090fe40003f4e000 */
[----:B------:R-:W-:Y:S02]  /*10b0*/  FSETP.NAN.AND P1, PT, R21, R21, PT ;  /* 0x000000151500720b */ /* 0x000fe40003f28000 */
[----:B------:R-:W-:-:S09]  /*10c0*/  P2R R15, PR, RZ, 0x4 ;  /* 0x00000004ff0f7803 */ /* 0x000fd20000000000 */
[----:B------:R-:W-:-:S04]  /*10d0*/  @P2 SEL R21, R21, R16, P1 ;  /* 0x0000001015152207 */ /* 0x000fc80000800000 */
[-C--:B-----5:R-:W-:Y:S02]  /*10e0*/  FSETP.GEU.AND P2, PT, R21, R28.reuse, PT ;  /* 0x0000001c1500720b */ /* 0x0a0fe40003f4e000 */
[----:B------:R-:W-:Y:S02]  /*10f0*/  SHF.R.U32.HI R18, RZ, 0x1f, R17 ;  /* 0x0000001fff127819 */ /* 0x000fe40000011611 */
[----:B------:R-:W-:Y:S02]  /*1100*/  FSETP.NAN.AND P1, PT, R28, R28, PT ;  /* 0x0000001c1c00720b */ /* 0x000fe40003f28000 */
[----:B------:R-:W-:-:S05]  /*1110*/  LEA.HI.SX32 R18, R17, R18, 0x1c ;  /* 0x0000001211127211 */ /* 0x000fca00078fe2ff */
[----:B------:R-:W-:Y:S02]  /*1120*/  IMAD R85, R18, -0x1e, R85 ;  /* 0xffffffe212557824 */ /* 0x000fe400078e0255 */
[----:B------:R-:W-:Y:S01]  /*1130*/  @P2 SEL R28, R28, R21, P1 ;  /* 0x000000151c1c2207 */ /* 0x000fe20000800000 */
[----:B------:R-:W-:-:S04]  /*1140*/  VIADD R21, R84, 0x7a ;  /* 0x0000007a54157836 */ /* 0x000fc80000000000 */
[----:B------:R-:W-:-:S04]  /*1150*/  IMAD R23, R85, 0x2, R21 ;  /* 0x0000000255177824 */ /* 0x000fc800078e0215 */
[----:B------:R-:W-:-:S05]  /*1160*/  IMAD.WIDE R22, R23, 0x4, R48 ;  /* 0x0000000417167825 */ /* 0x000fca00078e0230 */
[----:B------:R0:W2:Y:S01]  /*1170*/  @!P0 LDG.E.EL R24, desc[UR6][R22.64] ;  /* 0x0000000616188981 */ /* 0x0000a2000c2e1900 */
[----:B------:R-:W-:-:S04]  /*1180*/  IMAD.MOV.U32 R18, RZ, RZ, RZ ;  /* 0x000000ffff127224 */ /* 0x000fc800078e00ff */
[----:B------:R-:W-:Y:S01]  /*1190*/  IMAD.HI R18, R19, -0x77777777, R18 ;  /* 0x8888888913127827 */ /* 0x000fe200078e0212 */
[----:B------:R-:W-:-:S04]  /*11a0*/  LOP3.LUT R80, R2, 0x3, R3, 0xfe, !PT ;  /* 0x0000000302507812 */ /* 0x000fc800078efe03 */
[----:B------:R-:W-:-:S04]  /*11b0*/  SHF.R.U32.HI R19, RZ, 0x1f, R18 ;  /* 0x0000001fff137819 */ /* 0x000fc80000011612 */
[----:B------:R-:W-:-:S05]  /*11c0*/  LEA.HI.SX32 R19, R18, R19, 0x1c ;  /* 0x0000001312137211 */ /* 0x000fca00078fe2ff */
[----:B------:R-:W-:Y:S01]  /*11d0*/  IMAD R80, R19, -0x1e, R80 ;  /* 0xffffffe213507824 */ /* 0x000fe200078e0250 */
[----:B------:R-:W-:-:S03]  /*11e0*/  P2R R16, PR, RZ, 0x4 ;  /* 0x00000004ff107803 */ /* 0x000fc60000000000 */
[----:B------:R-:W-:Y:S02]  /*11f0*/  IMAD R19, R80, 0x2, R21 ;  /* 0x0000000250137824 */ /* 0x000fe400078e0215 */
[----:B0-----:R-:W-:Y:S02]  /*1200*/  IMAD.MOV.U32 R23, RZ, RZ, RZ ;  /* 0x000000ffff177224 */ /* 0x001fe400078e00ff */
[----:B------:R-:W-:-:S04]  /*1210*/  IMAD.WIDE R18, R19, 0x4, R48 ;  /* 0x0000000413127825 */ /* 0x000fc800078e0230 */
[----:B------:R-:W-:Y:S01]  /*1220*/  VIADD R22, R84, 0x7b ;  /* 0x0000007b54167836 */ /* 0x000fe20000000000 */
[----:B------:R-:W3:Y:S03]  /*1230*/  @!P0 LDG.E.EL R23, desc[UR6][R18.64] ;  /* 0x0000000612178981 */ /* 0x000ee6000c2e1900 */
[----:B------:R-:W-:Y:S02]  /*1240*/  IMAD R21, R85, 0x2, R22 ;  /* 0x0000000255157824 */ /* 0x000fe400078e0216 */
[----:B------:R-:W-:Y:S01]  /*1250*/  IMAD.MOV.U32 R79, RZ, RZ, RZ ;  /* 0x000000ffff4f7224 */ /* 0x000fe200078e00ff */
[-C--:B--2---:R-:W-:Y:S02]  /*1260*/  FSETP.GEU.AND P2, PT, R20, R24.reuse, PT ;  /* 0x000000181400720b */ /* 0x084fe40003f4e000 */
[----:B------:R-:W-:-:S11]  /*1270*/  FSETP.NAN.AND P1, PT, R24, R24, PT ;  /* 0x000000181800720b */ /* 0x000fd60003f28000 */
[----:B------:R-:W-:Y:S01]  /*1280*/  @P2 SEL R24, R24, R20, P1 ;  /* 0x0000001418182207 */ /* 0x000fe20000800000 */
[----:B------:R-:W-:-:S05]  /*1290*/  IMAD.WIDE R20, R21, 0x4, R48 ;  /* 0x0000000415147825 */ /* 0x000fca00078e0230 */
[----:B------:R-:W2:Y:S01]  /*12a0*/  @!P0 LDG.E.EL R79, desc[UR6][R20.64] ;  /* 0x00000006144f8981 */ /* 0x000ea2000c2e1900 */
[----:B------:R-:W-:Y:S02]  /*12b0*/  P2R R17, PR, RZ, 0x4 ;  /* 0x00000004ff117803 */ /* 0x000fe40000000000 */
[-C--:B---3--:R-:W-:Y:S02]  /*12c0*/  FSETP.GEU.AND P2, PT, R28, R23.reuse, PT ;  /* 0x000000171c00720b */ /* 0x088fe40003f4e000 */
[----:B------:R-:W-:Y:S02]  /*12d0*/  FSETP.NAN.AND P1, PT, R23, R23, PT ;  /* 0x000000171700720b */ /* 0x000fe40003f28000 */
[----:B------:R-:W-:-:S09]  /*12e0*/  P2R R18, PR, RZ, 0x4 ;  /* 0x00000004ff127803 */ /* 0x000fd20000000000 */
[----:B------:R-:W-:Y:S01]  /*12f0*/  @P2 SEL R23, R23, R28, P1 ;  /* 0x0000001c17172207 */ /* 0x000fe20000800000 */
[----:B------:R-:W-:-:S04]  /*1300*/  IMAD R29, R80, 0x2, R22 ;  /* 0x00000002501d7824 */ /* 0x000fc800078e0216 */
[----:B------:R-:W-:Y:S01]  /*1310*/  IMAD.WIDE R28, R29, 0x4, R48 ;  /* 0x000000041d1c7825 */ /* 0x000fe200078e0230 */
[-C--:B--2---:R-:W-:Y:S02]  /*1320*/  FSETP.GEU.AND P2, PT, R24, R79.reuse, PT ;  /* 0x0000004f1800720b */ /* 0x084fe40003f4e000 */
[----:B------:R-:W-:-:S11]  /*1330*/  FSETP.NAN.AND P1, PT, R79, R79, PT ;  /* 0x0000004f4f00720b */ /* 0x000fd60003f28000 */
[----:B------:R-:W-:Y:S01]  /*1340*/  @P2 SEL R79, R79, R24, P1 ;  /* 0x000000184f4f2207 */ /* 0x000fe20000800000 */
[----:B------:R-:W-:-:S06]  /*1350*/  IMAD.MOV.U32 R24, RZ, RZ, RZ ;  /* 0x000000ffff187224 */ /* 0x000fcc00078e00ff */
[----:B------:R-:W2:Y:S01]  /*1360*/  @!P0 LDG.E.EL R24, desc[UR6][R28.64] ;  /* 0x000000061c188981 */ /* 0x000ea2000c2e1900 */
[----:B------:R-:W-:Y:S01]  /*1370*/  P2R R19, PR, RZ, 0x4 ;  /* 0x00000004ff137803 */ /* 0x000fe20000000000 */
[----:B------:R-:W-:Y:S01]  /*1380*/  IMAD.MOV.U32 R26, RZ, RZ, RZ ;  /* 0x000000ffff1a7224 */ /* 0x000fe200078e00ff */
[----:B------:R-:W-:-:S05]  /*1390*/  LOP3.LUT R27, R2, 0x4, R3, 0xfe, !PT ;  /* 0x00000004021b7812 */ /* 0x000fca00078efe03 */
[----:B------:R-:W-:-:S04]  /*13a0*/  IMAD.HI R22, R27, -0x77777777, R26 ;  /* 0x888888891b167827 */ /* 0x000fc800078e021a */
[----:B------:R-:W-:-:S05]  /*13b0*/  IMAD.HI R26, R27, -0x6e5d4c3b, R26 ;  /* 0x91a2b3c51b1a7827 */ /* 0x000fca00078e021a */
[----:B------:R-:W-:-:S04]  /*13c0*/  SHF.R.U32.HI R25, RZ, 0x1f, R26 ;  /* 0x0000001fff197819 */ /* 0x000fc8000001161a */
[----:B------:R-:W-:-:S05]  /*13d0*/  LEA.HI.SX32 R25, R26, R25, 0x17 ;  /* 0x000000191a197211 */ /* 0x000fca00078fbaff */
[----:B------:R-:W-:Y:S02]  /*13e0*/  IMAD R46, R25, 0xea0, RZ ;  /* 0x00000ea0192e7824 */ /* 0x000fe400078e02ff */
[----:B------:R-:W-:Y:S02]  /*13f0*/  IMAD.MOV.U32 R25, RZ, RZ, RZ ;  /* 0x000000ffff197224 */ /* 0x000fe400078e00ff */
[----:B------:R-:W-:Y:S01]  /*1400*/  IMAD.MOV.U32 R32, RZ, RZ, RZ ;  /* 0x000000ffff207224 */ /* 0x000fe200078e00ff */
[-C--:B--2---:R-:W-:Y:S02]  /*1410*/  FSETP.GEU.AND P2, PT, R23, R24.reuse, PT ;  /* 0x000000181700720b */ /* 0x084fe40003f4e000 */
[----:B------:R-:W-:-:S11]  /*1420*/  FSETP.NAN.AND P1, PT, R24, R24, PT ;  /* 0x000000181800720b */ /* 0x000fd60003f28000 */
[----:B------:R-:W-:Y:S02]  /*1430*/  @P2 SEL R24, R24, R23, P1 ;  /* 0x0000001718182207 */ /* 0x000fe40000800000 */
[----:B------:R-:W-:-:S04]  /*1440*/  SHF.R.U32.HI R23, RZ, 0x1f, R22 ;  /* 0x0000001fff177819 */ /* 0x000fc80000011616 */
[----:B------:R-:W-:Y:S01]  /*1450*/  LEA.HI.SX32 R23, R22, R23, 0x1c ;  /* 0x0000001716177211 */ /* 0x000fe200078fe2ff */
[----:B------:R-:W-:-:S04]  /*1460*/  IMAD.MOV.U32 R22, RZ, RZ, RZ ;  /* 0x000000ffff167224 */ /* 0x000fc800078e00ff */
[----:B------:R-:W-:-:S05]  /*1470*/  IMAD.HI R21, R23, -0x77777777, R22 ;  /* 0x8888888917157827 */ /* 0x000fca00078e0216 */
[----:B------:R-:W-:-:S04]  /*1480*/  SHF.R.U32.HI R22, RZ, 0x1f, R21 ;  /* 0x0000001fff167819 */ /* 0x000fc80000011615 */
[----:B------:R-:W-:-:S05]  /*1490*/  LEA.HI.SX32 R22, R21, R22, 0x1c ;  /* 0x0000001615167211 */ /* 0x000fca00078fe2ff */
[----:B------:R-:W-:-:S04]  /*14a0*/  IMAD R21, R22, -0x1e, R23 ;  /* 0xffffffe216157824 */ /* 0x000fc800078e0217 */
[----:B------:R-:W-:Y:S02]  /*14b0*/  IMAD R78, R21, 0x7a, R46 ;  /* 0x0000007a154e7824 */ /* 0x000fe400078e022e */
[----:B------:R-:W-:Y:S02]  /*14c0*/  IMAD R77, R23, -0x1e, R27 ;  /* 0xffffffe2174d7824 */ /* 0x000fe400078e021b */
[----:B------:R-:W-:Y:S02]  /*14d0*/  VIADD R30, R78, 0x1 ;  /* 0x000000014e1e7836 */ /* 0x000fe40000000000 */
[C---:B------:R-:W-:Y:S02]  /*14e0*/  IMAD R29, R77.reuse, 0x2, R78 ;  /* 0x000000024d1d7824 */ /* 0x040fe400078e024e */
[----:B------:R-:W-:Y:S02]  /*14f0*/  IMAD R23, R77, 0x2, R30 ;  /* 0x000000024d177824 */ /* 0x000fe400078e021e */
[----:B------:R-:W-:-:S02]  /*1500*/  IMAD.MOV.U32 R21, RZ, RZ, RZ ;  /* 0x000000ffff157224 */ /* 0x000fc400078e00ff */
[----:B------:R-:W-:-:S04]  /*1510*/  IMAD.WIDE R28, R29, 0x4, R48 ;  /* 0x000000041d1c7825 */ /* 0x000fc800078e0230 */
[----:B------:R-:W-:Y:S01]  /*1520*/  IMAD.WIDE R22, R23, 0x4, R48 ;  /* 0x0000000417167825 */ /* 0x000fe200078e0230 */
[----:B------:R-:W2:Y:S04]  /*1530*/  @!P0 LDG.E.EL R21, desc[UR6][R28.64] ;  /* 0x000000061c158981 */ /* 0x000ea8000c2e1900 */
[----:B------:R0:W2:Y:S01]  /*1540*/  @!P0 LDG.E.EL R25, desc[UR6][R22.64] ;  /* 0x0000000616198981 */ /* 0x0000a2000c2e1900 */
[----:B------:R-:W-:-:S04]  /*1550*/  VIADD R37, R78, 0x2 ;  /* 0x000000024e257836 */ /* 0x000fc80000000000 */
[----:B------:R-:W-:-:S04]  /*1560*/  IMAD R27, R77, 0x2, R37 ;  /* 0x000000024d1b7824 */ /* 0x000fc800078e0225 */
[----:B------:R-:W-:-:S05]  /*1570*/  IMAD.WIDE R26, R27, 0x4, R48 ;  /* 0x000000041b1a7825 */ /* 0x000fca00078e0230 */
[----:B------:R1:W3:Y:S01]  /*1580*/  @!P0 LDG.E.EL R32, desc[UR6][R26.64] ;  /* 0x000000061a208981 */ /* 0x0002e2000c2e1900 */
[----:B------:R-:W-:Y:S01]  /*1590*/  P2R R20, PR, RZ, 0x4 ;  /* 0x00000004ff147803 */ /* 0x000fe20000000000 */
[----:B------:R-:W-:-:S04]  /*15a0*/  VIADD R36, R78, 0x3d ;  /* 0x0000003d4e247836 */ /* 0x000fc80000000000 */
[----:B0-----:R-:W-:-:S04]  /*15b0*/  IMAD R23, R77, 0x2, R36 ;  /* 0x000000024d177824 */ /* 0x001fc800078e0224 */
[----:B------:R-:W-:-:S04]  /*15c0*/  IMAD.WIDE R22, R23, 0x4, R48 ;  /* 0x0000000417167825 */ /* 0x000fc800078e0230 */
[----:B------:R-:W-:-:S04]  /*15d0*/  VIADD R33, R78, 0x3e ;  /* 0x0000003e4e217836 */ /* 0x000fc80000000000 */
[----:B-1----:R-:W-:Y:S02]  /*15e0*/  IMAD R27, R77, 0x2, R33 ;  /* 0x000000024d1b7824 */ /* 0x002fe400078e0221 */
[----:B------:R-:W-:Y:S02]  /*15f0*/  IMAD.MOV.U32 R28, RZ, RZ, RZ ;  /* 0x000000ffff1c7224 */ /* 0x000fe400078e00ff */
[----:B------:R-:W-:-:S05]  /*1600*/  IMAD.WIDE R26, R27, 0x4, R48 ;  /* 0x000000041b1a7825 */ /* 0x000fca00078e0230 */
[----:B------:R-:W4:Y:S01]  /*1610*/  @!P0 LDG.E.EL R28, desc[UR6][R26.64] ;  /* 0x000000061a1c8981 */ /* 0x000f22000c2e1900 */
[C---:B--2---:R-:W-:Y:S02]  /*1620*/  FSETP.GT.AND P2, PT, R25.reuse, R21, PT ;  /* 0x000000151900720b */ /* 0x044fe40003f44000 */
[----:B------:R-:W-:Y:S02]  /*1630*/  FSETP.NAN.AND P1, PT, R25, R25, PT ;  /* 0x000000191900720b */ /* 0x000fe40003f28000 */
[----:B------:R-:W-:-:S09]  /*1640*/  P2R R71, PR, RZ, 0x4 ;  /* 0x00000004ff477803 */ /* 0x000fd20000000000 */
[----:B------:R-:W-:-:S04]  /*1650*/  @!P2 SEL R25, R25, R21, P1 ;  /* 0x000000151919a207 */ /* 0x000fc80000800000 */
[-C--:B---3--:R-:W-:Y:S02]  /*1660*/  FSETP.GEU.AND P2, PT, R25, R32.reuse, PT ;  /* 0x000000201900720b */ /* 0x088fe40003f4e000 */
[----:B------:R-:W-:-:S11]  /*1670*/  FSETP.NAN.AND P1, PT, R32, R32, PT ;  /* 0x000000202000720b */ /* 0x000fd60003f28000 */
[----:B------:R-:W-:Y:S01]  /*1680*/  @P2 SEL R32, R32, R25, P1 ;  /* 0x0000001920202207 */ /* 0x000fe20000800000 */
[----:B------:R-:W-:-:S06]  /*1690*/  IMAD.MOV.U32 R25, RZ, RZ, RZ ;  /* 0x000000ffff197224 */ /* 0x000fcc00078e00ff */
[----:B------:R0:W2:Y:S01]  /*16a0*/  @!P0 LDG.E.EL R25, desc[UR6][R22.64] ;  /* 0x0000000616198981 */ /* 0x0000a2000c2e1900 */
[----:B------:R-:W-:Y:S01]  /*16b0*/  P2R R59, PR, RZ, 0x4 ;  /* 0x00000004ff3b7803 */ /* 0x000fe20000000000 */
[----:B------:R-:W-:-:S04]  /*16c0*/  VIADD R34, R78, 0x3f ;  /* 0x0000003f4e227836 */ /* 0x000fc80000000000 */
[----:B0-----:R-:W-:-:S04]  /*16d0*/  IMAD R23, R77, 0x2, R34 ;  /* 0x000000024d177824 */ /* 0x001fc800078e0222 */
[----:B------:R-:W-:-:S04]  /*16e0*/  IMAD.WIDE R22, R23, 0x4, R48 ;  /* 0x0000000417167825 */ /* 0x000fc800078e0230 */
[----:B------:R-:W-:-:S04]  /*16f0*/  VIADD R35, R78, 0x7a ;  /* 0x0000007a4e237836 */ /* 0x000fc80000000000 */
[----:B------:R-:W-:Y:S02]  /*1700*/  IMAD R27, R77, 0x2, R35 ;  /* 0x000000024d1b7824 */ /* 0x000fe400078e0223 */
[----:B------:R-:W-:Y:S02]  /*1710*/  IMAD.MOV.U32 R38, RZ, RZ, RZ ;  /* 0x000000ffff267224 */ /* 0x000fe400078e00ff */
[----:B------:R-:W-:-:S05]  /*1720*/  IMAD.WIDE R26, R27, 0x4, R48 ;  /* 0x000000041b1a7825 */ /* 0x000fca00078e0230 */
[----:B------:R-:W3:Y:S01]  /*1730*/  @!P0 LDG.E.EL R38, desc[UR6][R26.64] ;  /* 0x000000061a268981 */ /* 0x000ee2000c2e1900 */
[-C--:B--2---:R-:W-:Y:S02]  /*1740*/  FSETP.GEU.AND P2, PT, R32, R25.reuse, PT ;  /* 0x000000192000720b */ /* 0x084fe40003f4e000 */
[----:B------:R-:W-:Y:S02]  /*1750*/  FSETP.NAN.AND P1, PT, R25, R25, PT ;  /* 0x000000191900720b */ /* 0x000fe40003f28000 */
[----:B------:R-:W-:-:S09]  /*1760*/  P2R R42, PR, RZ, 0x4 ;  /* 0x00000004ff2a7803 */ /* 0x000fd20000000000 */
[----:B------:R-:W-:-:S04]  /*1770*/  @P2 SEL R25, R25, R32, P1 ;  /* 0x0000002019192207 */ /* 0x000fc80000800000 */
[-C--:B----4-:R-:W-:Y:S02]  /*1780*/  FSETP.GEU.AND P2, PT, R25, R28.reuse, PT ;  /* 0x0000001c1900720b */ /* 0x090fe40003f4e000 */
[----:B------:R-:W-:-:S11]  /*1790*/  FSETP.NAN.AND P1, PT, R28, R28, PT ;  /* 0x0000001c1c00720b */ /* 0x000fd60003f28000 */
[----:B------:R-:W-:Y:S01]  /*17a0*/  @P2 SEL R28, R28, R25, P1 ;  /* 0x000000191c1c2207 */ /* 0x000fe20000800000 */
[----:B------:R-:W-:-:S06]  /*17b0*/  IMAD.MOV.U32 R25, RZ, RZ, RZ ;  /* 0x000000ffff197224 */ /* 0x000fcc00078e00ff */
[----:B------:R-:W2:Y:S01]  /*17c0*/  @!P0 LDG.E.EL R25, desc[UR6][R22.64] ;  /* 0x0000000616198981 */ /* 0x000ea2000c2e1900 */
[----:B------:R-:W-:Y:S01]  /*17d0*/  P2R R21, PR, RZ, 0x4 ;  /* 0x00000004ff157803 */ /* 0x000fe20000000000 */
[----:B------:R-:W-:Y:S01]  /*17e0*/  IMAD.MOV.U32 R53, RZ, RZ, RZ ;  /* 0x000000ffff357224 */ /* 0x000fe200078e00ff */
[-C--:B--2---:R-:W-:Y:S02]  /*17f0*/  FSETP.GEU.AND P2, PT, R28, R25.reuse, PT ;  /* 0x000000191c00720b */ /* 0x084fe40003f4e000 */
[----:B------:R-:W-:Y:S02]  /*1800*/  FSETP.NAN.AND P1, PT, R25, R25, PT ;  /* 0x000000191900720b */ /* 0x000fe40003f28000 */
[----:B------:R-:W-:-:S09]  /*1810*/  P2R R22, PR, RZ, 0x4 ;  /* 0x00000004ff167803 */ /* 0x000fd20000000000 */
[----:B------:R-:W-:-:S04]  /*1820*/  @P2 SEL R25, R25, R28, P1 ;  /* 0x0000001c19192207 */ /* 0x000fc80000800000 */
[-C--:B---3--:R-:W-:Y:S02]  /*1830*/  FSETP.GEU.AND P2, PT, R25, R38.reuse, PT ;  /* 0x000000261900720b */ /* 0x088fe40003f4e000 */
[----:B------:R-:W-:-:S11]  /*1840*/  FSETP.NAN.AND P1, PT, R38, R38, PT ;  /* 0x000000262600720b */ /* 0x000fd60003f28000 */
[----:B------:R-:W-:Y:S01]  /*1850*/  @P2 SEL R38, R38, R25, P1 ;  /* 0x0000001926262207 */ /* 0x000fe20000800000 */
[----:B------:R-:W-:-:S04]  /*1860*/  VIADD R25, R78, 0x7b ;  /* 0x0000007b4e197836 */ /* 0x000fc80000000000 */
[----:B------:R-:W-:-:S04]  /*1870*/  IMAD R29, R77, 0x2, R25 ;  /* 0x000000024d1d7824 */ /* 0x000fc800078e0219 */
[----:B------:R-:W-:-:S05]  /*1880*/  IMAD.WIDE R28, R29, 0x4, R48 ;  /* 0x000000041d1c7825 */ /* 0x000fca00078e0230 */
[----:B------:R0:W2:Y:S01]  /*1890*/  @!P0 LDG.E.EL R53, desc[UR6][R28.64] ;  /* 0x000000061c358981 */ /* 0x0000a2000c2e1900 */
[----:B------:R-:W-:Y:S01]  /*18a0*/  LOP3.LUT R27, R2, 0x5, R3, 0xfe, !PT ;  /* 0x00000005021b7812 */ /* 0x000fe200078efe03 */
[----:B------:R-:W-:-:S04]  /*18b0*/  IMAD.MOV.U32 R26, RZ, RZ, RZ ;  /* 0x000000ffff1a7224 */ /* 0x000fc800078e00ff */
[----:B------:R-:W-:Y:S01]  /*18c0*/  IMAD.HI R26, R27, -0x77777777, R26 ;  /* 0x888888891b1a7827 */ /* 0x000fe200078e021a */
[----:B------:R-:W-:-:S04]  /*18d0*/  P2R R23, PR, RZ, 0x4 ;  /* 0x00000004ff177803 */ /* 0x000fc80000000000 */
[----:B------:R-:W-:-:S04]  /*18e0*/  SHF.R.U32.HI R31, RZ, 0x1f, R26 ;  /* 0x0000001fff1f7819 */ /* 0x000fc8000001161a */
[----:B------:R-:W-:-:S05]  /*18f0*/  LEA.HI.SX32 R31, R26, R31, 0x1c ;  /* 0x0000001f1a1f7211 */ /* 0x000fca00078fe2ff */
[----:B------:R-:W-:-:S04]  /*1900*/  IMAD R52, R31, -0x1e, R27 ;  /* 0xffffffe21f347824 */ /* 0x000fc800078e021b */
[C---:B------:R-:W-:Y:S02]  /*1910*/  IMAD R31, R52.reuse, 0x2, R78 ;  /* 0x00000002341f7824 */ /* 0x040fe400078e024e */
[----:B------:R-:W-:Y:S02]  /*1920*/  IMAD R27, R52, 0x2, R30 ;  /* 0x00000002341b7824 */ /* 0x000fe400078e021e */
[----:B0-----:R-:W-:Y:S02]  /*1930*/  IMAD.MOV.U32 R28, RZ, RZ, RZ ;  /* 0x000000ffff1c7224 */ /* 0x001fe400078e00ff */
[----:B------:R-:W-:-:S04]  /*1940*/  IMAD.WIDE R30, R31, 0x4, R48 ;  /* 0x000000041f1e7825 */ /* 0x000fc800078e0230 */
[----:B------:R-:W-:Y:S01]  /*1950*/  IMAD.WIDE R26, R27, 0x4, R48 ;  /* 0x000000041b1a7825 */ /* 0x000fe200078e0230 */
[----:B------:R0:W3:Y:S01]  /*1960*/  @!P0 LDG.E.EL R28, desc[UR6][R30.64] ;  /* 0x000000061e1c8981 */ /* 0x0000e2000c2e1900 */
[-C--:B--2---:R-:W-:Y:S02]  /*1970*/  FSETP.GEU.AND P2, PT, R38, R53.reuse, PT ;  /* 0x000000352600720b */ /* 0x084fe40003f4e000 */
[----:B------:R-:W-:-:S11]  /*1980*/  FSETP.NAN.AND P1, PT, R53, R53, PT ;  /* 0x000000353500720b */ /* 0x000fd60003f28000 */
[----:B------:R-:W-:Y:S01]  /*1990*/  @P2 SEL R53, R53, R38, P1 ;  /* 0x0000002635352207 */ /* 0x000fe20000800000 */
[----:B------:R-:W-:-:S06]  /*19a0*/  IMAD.MOV.U32 R38, RZ, RZ, RZ ;  /* 0x000000ffff267224 */ /* 0x000fcc00078e00ff */
[----:B------:R1:W3:Y:S01]  /*19b0*/  @!P0 LDG.E.EL R38, desc[UR6][R26.64] ;  /* 0x000000061a268981 */ /* 0x0002e2000c2e1900 */
[----:B------:R-:W-:Y:S01]  /*19c0*/  P2R R32, PR, RZ, 0x4 ;  /* 0x00000004ff207803 */ /* 0x000fe20000000000 */
[C---:B------:R-:W-:Y:S02]  /*19d0*/  IMAD R29, R52.reuse, 0x2, R37 ;  /* 0x00000002341d7824 */ /* 0x040fe400078e0225 */
[----:B------:R-:W-:Y:S01]  /*19e0*/  IMAD.MOV.U32 R37, RZ, RZ, RZ ;  /* 0x000000ffff257224 */ /* 0x000fe200078e00ff */
[----:B0-----:R-:W-:Y:S01]  /*19f0*/  CS2R R30, SRZ ;  /* 0x00000000001e7805 */ /* 0x001fe2000001ff00 */
[----:B-1----:R-:W-:-:S04]  /*1a00*/  IMAD R27, R52, 0x2, R36 ;  /* 0x00000002341b7824 */ /* 0x002fc800078e0224 */
[----:B------:R-:W-:-:S05]  /*1a10*/  IMAD.WIDE R26, R27, 0x4, R48 ;  /* 0x000000041b1a7825 */ /* 0x000fca00078e0230 */
[----:B------:R-:W2:Y:S01]  /*1a20*/  @!P0 LDG.E.EL R30, desc[UR6][R26.64] ;  /* 0x000000061a1e8981 */ /* 0x000ea2000c2e1900 */
[C---:B---3--:R-:W-:Y:S02]  /*1a30*/  FSETP.GT.AND P2, PT, R38.reuse, R28, PT ;  /* 0x0000001c2600720b */ /* 0x048fe40003f44000 */
[----:B------:R-:W-:-:S11]  /*1a40*/  FSETP.NAN.AND P1, PT, R38, R38, PT ;  /* 0x000000262600720b */ /* 0x000fd60003f28000 */
[----:B------:R-:W-:Y:S01]  /*1a50*/  @!P2 SEL R38, R38, R28, P1 ;  /* 0x0000001c2626a207 */ /* 0x000fe20000800000 */
[----:B------:R-:W-:-:S05]  /*1a60*/  IMAD.WIDE R28, R29, 0x4, R48 ;  /* 0x000000041d1c7825 */ /* 0x000fca00078e0230 */
[----:B------:R0:W3:Y:S02]  /*1a70*/  @!P0 LDG.E.EL R37, desc[UR6][R28.64] ;  /* 0x000000061c258981 */ /* 0x0000e4000c2e1900 */
[----:B0-----:R-:W-:-:S04]  /*1a80*/  IMAD R29, R52, 0x2, R33 ;  /* 0x00000002341d7824 */ /* 0x001fc800078e0221 */
[----:B------:R-:W-:-:S05]  /*1a90*/  IMAD.WIDE R28, R29, 0x4, R48 ;  /* 0x000000041d1c7825 */ /* 0x000fca00078e0230 */
[----:B------:R-:W4:Y:S01]  /*1aa0*/  @!P0 LDG.E.EL R31, desc[UR6][R28.64] ;  /* 0x000000061c1f8981 */ /* 0x000f22000c2e1900 */
[----:B------:R-:W-:Y:S01]  /*1ab0*/  P2R R70, PR, RZ, 0x4 ;  /* 0x00000004ff467803 */ /* 0x000fe20000000000 */
[----:B------:R-:W-:-:S04]  /*1ac0*/  IMAD R27, R52, 0x2, R34 ;  /* 0x00000002341b7824 */ /* 0x000fc800078e0222 */
[----:B------:R-:W-:Y:S01]  /*1ad0*/  IMAD.WIDE R26, R27, 0x4, R48 ;  /* 0x000000041b1a7825 */ /* 0x000fe200078e0230 */
[-C--:B---3--:R-:W-:Y:S02]  /*1ae0*/  FSETP.GEU.AND P2, PT, R38, R37.reuse, PT ;  /* 0x000000252600720b */ /* 0x088fe40003f4e000 */
[----:B------:R-:W-:Y:S02]  /*1af0*/  FSETP.NAN.AND P1, PT, R37, R37, PT ;  /* 0x000000252500720b */ /* 0x000fe40003f28000 */
[----:B------:R-:W-:-:S09]  /*1b00*/  P2R R58, PR, RZ, 0x4 ;  /* 0x00000004ff3a7803 */ /* 0x000fd20000000000 */
[----:B------:R-:W-:-:S04]  /*1b10*/  @P2 SEL R37, R37, R38, P1 ;  /* 0x0000002625252207 */ /* 0x000fc80000800000 */
        /* <DEDUP_REMOVED lines=8> */
[----:B------:R0:W2:Y:S01]  /*1ba0*/  @!P0 LDG.E.EL R30, desc[UR6][R26.64] ;  /* 0x000000061a1e8981 */ /* 0x0000a2000c2e1900 */
[----:B------:R-:W-:Y:S01]  /*1bb0*/  P2R R33, PR, RZ, 0x4 ;  /* 0x00000004ff217803 */ /* 0x000fe20000000000 */
[----:B------:R-:W-:-:S04]  /*1bc0*/  IMAD R29, R52, 0x2, R35 ;  /* 0x00000002341d7824 */ /* 0x000fc800078e0223 */
[----:B------:R-:W-:-:S04]  /*1bd0*/  IMAD.WIDE R28, R29, 0x4, R48 ;  /* 0x000000041d1c7825 */ /* 0x000fc800078e0230 */
[----:B------:R-:W-:Y:S01]  /*1be0*/  IMAD R37, R52, 0x2, R25 ;  /* 0x0000000234257824 */ /* 0x000fe200078e0219 */
[----:B0-----:R-:W-:-:S03]  /*1bf0*/  CS2R R26, SRZ ;  /* 0x00000000001a7805 */ /* 0x001fc6000001ff00 */
[----:B------:R-:W-:-:S05]  /*1c00*/  IMAD.WIDE R36, R37, 0x4, R48 ;  /* 0x0000000425247825 */ /* 0x000fca00078e0230 */
[----:B------:R-:W3:Y:S01]  /*1c10*/  @!P0 LDG.E.EL R26, desc[UR6][R36.64] ;  /* 0x00000006241a8981 */ /* 0x000ee2000c2e1900 */
[-C--:B--2---:R-:W-:Y:S02]  /*1c20*/  FSETP.GEU.AND P2, PT, R31, R30.reuse, PT ;  /* 0x0000001e1f00720b */ /* 0x084fe40003f4e000 */
        /* <DEDUP_REMOVED lines=11> */
[----:B------:R-:W-:Y:S01]  /*1ce0*/  FSETP.NAN.AND P1, PT, R26, R26, PT ;  /* 0x0000001a1a00720b */ /* 0x000fe20003f28000 */
[----:B------:R-:W-:-:S10]  /*1cf0*/  IMAD.MOV.U32 R30, RZ, RZ, RZ ;  /* 0x000000ffff1e7224 */ /* 0x000fd400078e00ff */
[----:B------:R-:W-:Y:S02]  /*1d00*/  @P2 SEL R26, R26, R31, P1 ;  /* 0x0000001f1a1a2207 */ /* 0x000fe40000800000 */
[----:B------:R-:W-:-:S05]  /*1d10*/  LOP3.LUT R31, R2, 0x6, R3, 0xfe, !PT ;  /* 0x00000006021f7812 */ /* 0x000fca00078efe03 */
[----:B------:R-:W-:-:S05]  /*1d20*/  IMAD.HI R28, R31, -0x77777777, R30 ;  /* 0x888888891f1c7827 */ /* 0x000fca00078e021e */
        /* <DEDUP_REMOVED lines=20> */
[----:B------:R-:W3:Y:S01]  /*1e70*/  @!P0 LDG.E.EL R40, desc[UR6][R28.64] ;  /* 0x000000061c288981 */ /* 0x000ee2000c2e1900 */
[----:B------:R-:W-:Y:S01]  /*1e80*/  P2R R36, PR, RZ, 0x4 ;  /* 0x00000004ff247803 */ /* 0x000fe20000000000 */
[----:B------:R-:W-:-:S04]  /*1e90*/  VIADD R41, R46, 0x3d ;  /* 0x0000003d2e297836 */ /* 0x000fc80000000000 */
[----:B0-----:R-:W-:-:S04]  /*1ea0*/  IMAD R31, R45, 0x2, R41 ;  /* 0x000000022d1f7824 */ /* 0x001fc800078e0229 */
[----:B------:R-:W-:Y:S01]  /*1eb0*/  IMAD.WIDE R30, R31, 0x4, R48 ;  /* 0x000000041f1e7825 */ /* 0x000fe200078e0230 */
        /* <DEDUP_REMOVED lines=8> */
[----:B------:R-:W2:Y:S01]  /*1f40*/  @!P0 LDG.E.EL R27, desc[UR6][R30.64] ;  /* 0x000000061e1b8981 */ /* 0x000ea2000c2e1900 */
[----:B------:R-:W-:Y:S01]  /*1f50*/  P2R R62, PR, RZ, 0x4 ;  /* 0x00000004ff3e7803 */ /* 0x000fe20000000000 */
[----:B------:R-:W-:-:S04]  /*1f60*/  VIADD R92, R46, 0x3e ;  /* 0x0000003e2e5c7836 */ /* 0x000fc80000000000 */
        /* <DEDUP_REMOVED lines=24> */
[----:B------:R0:W2:Y:S01]  /*20f0*/  @!P0 LDG.E.EL R40, desc[UR6][R28.64] ;  /* 0x000000061c288981 */ /* 0x0000a2000c2e1900 */
[----:B------:R-:W-:Y:S02]  /*2100*/  P2R R38, PR, RZ, 0x4 ;  /* 0x00000004ff267803 */ /* 0x000fe40000000000 */
[----:B0-----:R-:W-:Y:S01]  /*2110*/  LOP3.LUT R29, R2, 0x7, R3, 0xfe, !PT ;  /* 0x00000007021d7812 */ /* 0x001fe200078efe03 */
[----:B------:R-:W-:-:S04]  /*2120*/  IMAD.MOV.U32 R28, RZ, RZ, RZ ;  /* 0x000000ffff1c7224 */ /* 0x000fc800078e00ff */
[----:B------:R-:W-:-:S05]  /*2130*/  IMAD.HI R28, R29, -0x77777777, R28 ;  /* 0x888888891d1c7827 */ /* 0x000fca00078e021c */
[----:B------:R-:W-:Y:S01]  /*2140*/  SHF.R.U32.HI R43, RZ, 0x1f, R28 ;  /* 0x0000001fff2b7819 */ /* 0x000fe2000001161c */
[----:B------:R-:W-:-:S03]  /*2150*/  VIADD R50, R46, 0x7b ;  /* 0x0000007b2e327836 */ /* 0x000fc60000000000 */
[----:B------:R-:W-:Y:S01]  /*2160*/  LEA.HI.SX32 R43, R28, R43, 0x1c ;  /* 0x0000002b1c2b7211 */ /* 0x000fe200078fe2ff */
[----:B------:R-:W-:-:S04]  /*2170*/  IMAD R31, R45, 0x2, R50 ;  /* 0x000000022d1f7824 */ /* 0x000fc800078e0232 */
[----:B------:R-:W-:Y:S02]  /*2180*/  IMAD R43, R43, -0x1e, R29 ;  /* 0xffffffe22b2b7824 */ /* 0x000fe400078e021d */
[----:B------:R-:W-:-:S04]  /*2190*/  IMAD.WIDE R30, R31, 0x4, R48 ;  /* 0x000000041f1e7825 */ /* 0x000fc800078e0230 */
[C---:B------:R-:W-:Y:S02]  /*21a0*/  IMAD R57, R43.reuse, 0x2, R46 ;  /* 0x000000022b397824 */ /* 0x040fe400078e022e */
[----:B------:R-:W-:Y:S02]  /*21b0*/  IMAD R29, R43, 0x2, R56 ;  /* 0x000000022b1d7824 */ /* 0x000fe400078e0238 */
[----:B------:R-:W-:Y:S02]  /*21c0*/  IMAD.MOV.U32 R81, RZ, RZ, RZ ;  /* 0x000000ffff517224 */ /* 0x000fe400078e00ff */
[----:B------:R-:W-:-:S04]  /*21d0*/  IMAD.WIDE R56, R57, 0x4, R48 ;  /* 0x0000000439387825 */ /* 0x000fc800078e0230 */
[----:B------:R-:W-:-:S05]  /*21e0*/  IMAD.WIDE R28, R29, 0x4, R48 ;  /* 0x000000041d1c7825 */ /* 0x000fca00078e0230 */
[----:B------:R-:W3:Y:S01]  /*21f0*/  @!P0 LDG.E.EL R81, desc[UR6][R28.64] ;  /* 0x000000061c518981 */ /* 0x000ee2000c2e1900 */
[-C--:B--2---:R-:W-:Y:S02]  /*2200*/  FSETP.GEU.AND P2, PT, R27, R40.reuse, PT ;  /* 0x000000281b00720b */ /* 0x084fe40003f4e000 */
[----:B------:R-:W-:-:S11]  /*2210*/  FSETP.NAN.AND P1, PT, R40, R40, PT ;  /* 0x000000282800720b */ /* 0x000fd60003f28000 */
[----:B------:R-:W-:Y:S01]  /*2220*/  @P2 SEL R40, R40, R27, P1 ;  /* 0x0000001b28282207 */ /* 0x000fe20000800000 */
[----:B------:R-:W-:-:S06]  /*2230*/  IMAD.MOV.U32 R27, RZ, RZ, RZ ;  /* 0x000000ffff1b7224 */ /* 0x000fcc00078e00ff */
[----:B------:R0:W2:Y:S02]  /*2240*/  @!P0 LDG.E.EL R27, desc[UR6][R30.64] ;  /* 0x000000061e1b8981 */ /* 0x0000a4000c2e1900 */
[----:B0-----:R-:W-:-:S06]  /*2250*/  IMAD.MOV.U32 R30, RZ, RZ, RZ ;  /* 0x000000ffff1e7224 */ /* 0x001fcc00078e00ff */
[----:B------:R0:W3:Y:S01]  /*2260*/  @!P0 LDG.E.EL R30, desc[UR6][R56.64] ;  /* 0x00000006381e8981 */ /* 0x0000e2000c2e1900 */
[----:B------:R-:W-:Y:S02]  /*2270*/  P2R R66, PR, RZ, 0x8 ;  /* 0x00000008ff427803 */ /* 0x000fe40000000000 */
[----:B------:R-:W-:Y:S01]  /*2280*/  P2R R39, PR, RZ, 0x4 ;  /* 0x00000004ff277803 */ /* 0x000fe20000000000 */
[C---:B------:R-:W-:Y:S02]  /*2290*/  IMAD R31, R43.reuse, 0x2, R51 ;  /* 0x000000022b1f7824 */ /* 0x040fe400078e0233 */
[----:B------:R-:W-:Y:S02]  /*22a0*/  IMAD.MOV.U32 R51, RZ, RZ, RZ ;  /* 0x000000ffff337224 */ /* 0x000fe400078e00ff */
[----:B------:R-:W-:Y:S02]  /*22b0*/  IMAD R29, R43, 0x2, R41 ;  /* 0x000000022b1d7824 */ /* 0x000fe400078e0229 */
[----:B0-----:R-:W-:-:S02]  /*22c0*/  IMAD.MOV.U32 R57, RZ, RZ, RZ ;  /* 0x000000ffff397224 */ /* 0x001fc400078e00ff */
[----:B------:R-:W-:-:S05]  /*22d0*/  IMAD.WIDE R28, R29, 0x4, R48 ;  /* 0x000000041d1c7825 */ /* 0x000fca00078e0230 */
[----:B------:R-:W4:Y:S01]  /*22e0*/  @!P0 LDG.E.EL R57, desc[UR6][R28.64] ;  /* 0x000000061c398981 */ /* 0x000f22000c2e1900 */
[-C--:B--2---:R-:W-:Y:S02]  /*22f0*/  FSETP.GEU.AND P1, PT, R40, R27.reuse, PT ;  /* 0x0000001b2800720b */ /* 0x084fe40003f2e000 */
[----:B------:R-:W-:Y:S02]  /*2300*/  FSETP.NAN.AND P2, PT, R27, R27, PT ;  /* 0x0000001b1b00720b */ /* 0x000fe40003f48000 */
[----:B---3--:R-:W-:-:S09]  /*2310*/  FSETP.GT.AND P3, PT, R81, R30, PT ;  /* 0x0000001e5100720b */ /* 0x008fd20003f64000 */
[----:B------:R-:W-:Y:S02]  /*2320*/  @P1 SEL R27, R27, R40, P2 ;  /* 0x000000281b1b1207 */ /* 0x000fe40001000000 */
[----:B------:R-:W-:-:S04]  /*2330*/  FSETP.NAN.AND P2, PT, R81, R81, PT ;  /* 0x000000515100720b */ /* 0x000fc80003f48000 */
[----:B------:R-:W-:Y:S01]  /*2340*/  @!P3 SEL R81, R81, R30, P2 ;  /* 0x0000001e5151b207 */ /* 0x000fe20001000000 */
[----:B------:R-:W-:-:S05]  /*2350*/  IMAD.WIDE R30, R31, 0x4, R48 ;  /* 0x000000041f1e7825 */ /* 0x000fca00078e0230 */
[----:B------:R0:W2:Y:S01]  /*2360*/  @!P0 LDG.E.EL R51, desc[UR6][R30.64] ;  /* 0x000000061e338981 */ /* 0x0000a2000c2e1900 */
[----:B------:R-:W-:Y:S01]  /*2370*/  P2R R40, PR, RZ, 0x2 ;  /* 0x00000002ff287803 */ /* 0x000fe20000000000 */
[----:B0-----:R-:W-:-:S04]  /*2380*/  IMAD R31, R43, 0x2, R92 ;  /* 0x000000022b1f7824 */ /* 0x001fc800078e025c */
[----:B------:R-:W-:-:S04]  /*2390*/  IMAD.WIDE R30, R31, 0x4, R48 ;  /* 0x000000041f1e7825 */ /* 0x000fc800078e0230 */
        /* <DEDUP_REMOVED lines=14> */
[----:B0-----:R-:W-:Y:S01]  /*2480*/  IMAD R31, R43, 0x2, R82 ;  /* 0x000000022b1f7824 */ /* 0x001fe200078e0252 */
[----:B------:R-:W-:-:S03]  /*2490*/  CS2R R82, SRZ ;  /* 0x0000000000527805 */ /* 0x000fc6000001ff00 */
[----:B------:R-:W-:-:S05]  /*24a0*/  IMAD.WIDE R30, R31, 0x4, R48 ;  /* 0x000000041f1e7825 */ /* 0x000fca00078e0230 */
[----:B------:R0:W4:Y:S01]  /*24b0*/  @!P0 LDG.E.EL R83, desc[UR6][R30.64] ;  /* 0x000000061e538981 */ /* 0x000122000c2e1900 */
[----:B------:R-:W-:Y:S02]  /*24c0*/  VIADD R29, R87, 0x7c ;  /* 0x0000007c571d7836 */ /* 0x000fe40000000000 */
[----:B------:R-:W-:Y:S02]  /*24d0*/  IMAD.MOV.U32 R28, RZ, RZ, RZ ;  /* 0x000000ffff1c7224 */ /* 0x000fe400078e00ff */
[----:B0-----:R-:W-:-:S04]  /*24e0*/  IMAD R31, R88, 0x2, R29 ;  /* 0x00000002581f7824 */ /* 0x001fc800078e021d */
[----:B------:R-:W-:-:S05]  /*24f0*/  IMAD.WIDE R30, R31, 0x4, R48 ;  /* 0x000000041f1e7825 */ /* 0x000fca00078e0230 */
[----:B------:R-:W5:Y:S01]  /*2500*/  @!P0 LDG.E.EL R28, desc[UR6][R30.64] ;  /* 0x000000061e1c8981 */ /* 0x000f62000c2e1900 */
[-C--:B--2---:R-:W-:Y:S02]  /*2510*/  FSETP.GEU.AND P1, PT, R57, R51.reuse, PT ;  /* 0x000000333900720b */ /* 0x084fe40003f2e000 */
[----:B------:R-:W-:Y:S02]  /*2520*/  FSETP.NAN.AND P2, PT, R51, R51, PT ;  /* 0x000000333300720b */ /* 0x000fe40003f48000 */
[----:B------:R-:W-:-:S09]  /*2530*/  P2R R41, PR, RZ, 0x2 ;  /* 0x00000002ff297803 */ /* 0x000fd20000000000 */
[----:B------:R-:W-:-:S04]  /*2540*/  @P1 SEL R51, R51, R57, P2 ;  /* 0x0000003933331207 */ /* 0x000fc80001000000 */
[-C--:B---3--:R-:W-:Y:S02]  /*2550*/  FSETP.GEU.AND P1, PT, R51, R90.reuse, PT ;  /* 0x0000005a3300720b */ /* 0x088fe40003f2e000 */
[----:B------:R-:W-:-:S11]  /*2560*/  FSETP.NAN.AND P2, PT, R90, R90, PT ;  /* 0x0000005a5a00720b */ /* 0x000fd60003f48000 */
[----:B------:R-:W-:Y:S01]  /*2570*/  @P1 SEL R90, R90, R51, P2 ;  /* 0x000000335a5a1207 */ /* 0x000fe20001000000 */
[----:B------:R-:W-:-:S04]  /*2580*/  IMAD R51, R43, 0x2, R50 ;  /* 0x000000022b337824 */ /* 0x000fc800078e0232 */
[----:B------:R-:W-:-:S05]  /*2590*/  IMAD.WIDE R50, R51, 0x4, R48 ;  /* 0x0000000433327825 */ /* 0x000fca00078e0230 */
[----:B------:R0:W2:Y:S01]  /*25a0*/  @!P0 LDG.E.EL R82, desc[UR6][R50.64] ;  /* 0x0000000632528981 */ /* 0x0000a2000c2e1900 */
[----:B------:R-:W-:Y:S02]  /*25b0*/  P2R R57, PR, RZ, 0x2 ;  /* 0x00000002ff397803 */ /* 0x000fe40000000000 */
[-C--:B----4-:R-:W-:Y:S02]  /*25c0*/  FSETP.GEU.AND P1, PT, R90, R83.reuse, PT ;  /* 0x000000535a00720b */ /* 0x090fe40003f2e000 */
[----:B------:R-:W-:Y:S02]  /*25d0*/  FSETP.NAN.AND P2, PT, R83, R83, PT ;  /* 0x000000535300720b */ /* 0x000fe40003f48000 */
[----:B------:R-:W-:-:S09]  /*25e0*/  P2R R81, PR, RZ, 0x2 ;  /* 0x00000002ff517803 */ /* 0x000fd20000000000 */
[----:B------:R-:W-:Y:S02]  /*25f0*/  @P1 SEL R83, R83, R90, P2 ;  /* 0x0000005a53531207 */ /* 0x000fe40001000000 */
[----:B-----5:R-:W-:Y:S02]  /*2600*/  FSETP.GEU.AND P1, PT, R55, R28, PT ;  /* 0x0000001c3700720b */ /* 0x020fe40003f2e000 */
[----:B------:R-:W-:Y:S01]  /*2610*/  P2R R68, PR, RZ, 0x8 ;  /* 0x00000008ff447803 */ /* 0x000fe20000000000 */
[----:B------:R-:W-:-:S04]  /*2620*/  VIADD R31, R84, 0x7c ;  /* 0x0000007c541f7836 */ /* 0x000fc80000000000 */
[----:B0-----:R-:W-:Y:S02]  /*2630*/  IMAD R51, R85, 0x2, R31 ;  /* 0x0000000255337824 */ /* 0x001fe400078e021f */
[----:B------:R-:W-:Y:S02]  /*2640*/  IMAD.MOV.U32 R30, RZ, RZ, RZ ;  /* 0x000000ffff1e7224 */ /* 0x000fe400078e00ff */
[----:B------:R-:W-:-:S05]  /*2650*/  IMAD.WIDE R50, R51, 0x4, R48 ;  /* 0x0000000433327825 */ /* 0x000fca00078e0230 */
[----:B------:R-:W3:Y:S01]  /*2660*/  @!P0 LDG.E.EL R30, desc[UR6][R50.64] ;  /* 0x00000006321e8981 */ /* 0x000ee2000c2e1900 */
[-C--:B--2---:R-:W-:Y:S02]  /*2670*/  FSETP.GEU.AND P2, PT, R83, R82.reuse, PT ;  /* 0x000000525300720b */ /* 0x084fe40003f4e000 */
[----:B------:R-:W-:-:S11]  /*2680*/  FSETP.NAN.AND P3, PT, R82, R82, PT ;  /* 0x000000525200720b */ /* 0x000fd60003f68000 */
[----:B------:R-:W-:Y:S02]  /*2690*/  @P2 SEL R82, R82, R83, P3 ;  /* 0x0000005352522207 */ /* 0x000fe40001800000 */
[----:B------:R-:W-:-:S04]  /*26a0*/  FSETP.NAN.AND P3, PT, R28, R28, PT ;  /* 0x0000001c1c00720b */ /* 0x000fc80003f68000 */
[----:B------:R-:W-:Y:S01]  /*26b0*/  @P1 SEL R28, R28, R55, P3 ;  /* 0x000000371c1c1207 */ /* 0x000fe20001800000 */
[----:B------:R-:W-:Y:S02]  /*26c0*/  IMAD R55, R54, 0x2, R29 ;  /* 0x0000000236377824 */ /* 0x000fe400078e021d */
[----:B------:R-:W-:Y:S02]  /*26d0*/  IMAD.MOV.U32 R29, RZ, RZ, RZ ;  /* 0x000000ffff1d7224 */ /* 0x000fe400078e00ff */
[----:B------:R-:W-:-:S05]  /*26e0*/  IMAD.WIDE R54, R55, 0x4, R48 ;  /* 0x0000000437367825 */ /* 0x000fca00078e0230 */
[----:B------:R0:W2:Y:S02]  /*26f0*/  @!P0 LDG.E.EL R29, desc[UR6][R54.64] ;  /* 0x00000006361d8981 */ /* 0x0000a4000c2e1900 */
[----:B0-----:R-:W-:Y:S02]  /*2700*/  IMAD R55, R80, 0x2, R31 ;  /* 0x0000000250377824 */ /* 0x001fe400078e021f */
[----:B------:R-:W-:Y:S02]  /*2710*/  IMAD.MOV.U32 R31, RZ, RZ, RZ ;  /* 0x000000ffff1f7224 */ /* 0x000fe400078e00ff */
[----:B------:R-:W-:-:S05]  /*2720*/  IMAD.WIDE R54, R55, 0x4, R48 ;  /* 0x0000000437367825 */ /* 0x000fca00078e0230 */
[----:B------:R-:W4:Y:S01]  /*2730*/  @!P0 LDG.E.EL R31, desc[UR6][R54.64] ;  /* 0x00000006361f8981 */ /* 0x000f22000c2e1900 */
[----:B------:R-:W-:Y:S01]  /*2740*/  P2R R87, PR, RZ, 0x2 ;  /* 0x00000002ff577803 */ /* 0x000fe20000000000 */
[----:B------:R-:W-:-:S04]  /*2750*/  VIADD R78, R78, 0x7c ;  /* 0x0000007c4e4e7836 */ /* 0x000fc80000000000 */
[----:B------:R-:W-:-:S04]  /*2760*/  IMAD R51, R77, 0x2, R78 ;  /* 0x000000024d337824 */ /* 0x000fc800078e024e */
[----:B------:R-:W-:Y:S01]  /*2770*/  IMAD.WIDE R50, R51, 0x4, R48 ;  /* 0x0000000433327825 */ /* 0x000fe200078e0230 */
[-C--:B--2---:R-:W-:Y:S02]  /*2780*/  FSETP.GEU.AND P1, PT, R86, R29.reuse, PT ;  /* 0x0000001d5600720b */ /* 0x084fe40003f2e000 */
[----:B------:R-:W-:Y:S02]  /*2790*/  FSETP.NAN.AND P3, PT, R29, R29, PT ;  /* 0x0000001d1d00720b */ /* 0x000fe40003f68000 */
[----:B------:R-:W-:-:S09]  /*27a0*/  P2R R88, PR, RZ, 0x2 ;  /* 0x00000002ff587803 */ /* 0x000fd20000000000 */
[----:B------:R-:W-:Y:S02]  /*27b0*/  @P1 SEL R29, R29, R86, P3 ;  /* 0x000000561d1d1207 */ /* 0x000fe40001800000 */
[-C--:B---3--:R-:W-:Y:S02]  /*27c0*/  FSETP.GEU.AND P1, PT, R79, R30.reuse, PT ;  /* 0x0000001e4f00720b */ /* 0x088fe40003f2e000 */
[----:B------:R-:W-:Y:S02]  /*27d0*/  FSETP.NAN.AND P3, PT, R30, R30, PT ;  /* 0x0000001e1e00720b */ /* 0x000fe40003f68000 */
[----:B------:R-:W-:-:S09]  /*27e0*/  P2R R84, PR, RZ, 0x2 ;  /* 0x00000002ff547803 */ /* 0x000fd20000000000 */
[----:B------:R-:W-:Y:S02]  /*27f0*/  @P1 SEL R30, R30, R79, P3 ;  /* 0x0000004f1e1e1207 */ /* 0x000fe40001800000 */
[-C--:B----4-:R-:W-:Y:S02]  /*2800*/  FSETP.GEU.AND P1, PT, R24, R31.reuse, PT ;  /* 0x0000001f1800720b */ /* 0x090fe40003f2e000 */
[----:B------:R-:W-:-:S11]  /*2810*/  FSETP.NAN.AND P3, PT, R31, R31, PT ;  /* 0x0000001f1f00720b */ /* 0x000fd60003f68000 */
[----:B------:R-:W-:Y:S01]  /*2820*/  @P1 SEL R31, R31, R24, P3 ;  /* 0x000000181f1f1207 */ /* 0x000fe20001800000 */
[----:B------:R-:W-:-:S06]  /*2830*/  IMAD.MOV.U32 R24, RZ, RZ, RZ ;  /* 0x000000ffff187224 */ /* 0x000fcc00078e00ff */
[----:B------:R-:W2:Y:S01]  /*2840*/  @!P0 LDG.E.EL R24, desc[UR6][R50.64] ;  /* 0x0000000632188981 */ /* 0x000ea2000c2e1900 */
[----:B------:R-:W-:Y:S02]  /*2850*/  P2R R73, PR, RZ, 0x10 ;  /* 0x00000010ff497803 */ /* 0x000fe40000000000 */
[-C--:B--2---:R-:W-:Y:S02]  /*2860*/  FSETP.GEU.AND P3, PT, R53, R24.reuse, PT ;  /* 0x000000183500720b */ /* 0x084fe40003f6e000 */
[----:B------:R-:W-:Y:S02]  /*2870*/  FSETP.NAN.AND P4, PT, R24, R24, PT ;  /* 0x000000181800720b */ /* 0x000fe40003f88000 */
[----:B------:R-:W-:-:S09]  /*2880*/  P2R R50, PR, RZ, 0x8 ;  /* 0x00000008ff327803 */ /* 0x000fd20000000000 */
[----:B------:R-:W-:Y:S01]  /*2890*/  @P3 SEL R24, R24, R53, P4 ;  /* 0x0000003518183207 */ /* 0x000fe20002000000 */
[----:B------:R-:W-:Y:S01]  /*28a0*/  IMAD R53, R52, 0x2, R78 ;  /* 0x0000000234357824 */ /* 0x000fe200078e024e */
[----:B------:R-:W-:Y:S01]  /*28b0*/  ISETP.NE.AND P3, PT, R25, RZ, PT ;  /* 0x000000ff1900720c */ /* 0x000fe20003f65270 */
[----:B------:R-:W-:Y:S02]  /*28c0*/  IMAD.MOV.U32 R25, RZ, RZ, RZ ;  /* 0x000000ffff197224 */ /* 0x000fe400078e00ff */
[----:B------:R-:W-:-:S05]  /*28d0*/  IMAD.WIDE R52, R53, 0x4, R48 ;  /* 0x0000000435347825 */ /* 0x000fca00078e0230 */
[----:B------:R-:W2:Y:S01]  /*28e0*/  @!P0 LDG.E.EL R25, desc[UR6][R52.64] ;  /* 0x0000000634198981 */ /* 0x000ea2000c2e1900 */
[----:B------:R-:W-:-:S04]  /*28f0*/  VIADD R46, R46, 0x7c ;  /* 0x0000007c2e2e7836 */ /* 0x000fc80000000000 */
[----:B------:R-:W-:Y:S01]  /*2900*/  IMAD R45, R45, 0x2, R46 ;  /* 0x000000022d2d7824 */ /* 0x000fe200078e022e */
[-C--:B--2---:R-:W-:Y:S02]  /*2910*/  FSETP.GEU.AND P4, PT, R26, R25.reuse, PT ;  /* 0x000000191a00720b */ /* 0x084fe40003f8e000 */
[----:B------:R-:W-:Y:S02]  /*2920*/  FSETP.NAN.AND P5, PT, R25, R25, PT ;  /* 0x000000191900720b */ /* 0x000fe40003fa8000 */
[----:B------:R-:W-:-:S09]  /*2930*/  P2R R51, PR, RZ, 0x10 ;  /* 0x00000010ff337803 */ /* 0x000fd20000000000 */
[----:B------:R-:W-:Y:S01]  /*2940*/  @P4 SEL R25, R25, R26, P5 ;  /* 0x0000001a19194207 */ /* 0x000fe20002800000 */
[----:B------:R-:W-:Y:S01]  /*2950*/  IMAD.MOV.U32 R26, RZ, RZ, RZ ;  /* 0x000000ffff1a7224 */ /* 0x000fe200078e00ff */
[----:B------:R-:W-:Y:S01]  /*2960*/  ISETP.NE.AND P4, PT, R44, RZ, PT ;  /* 0x000000ff2c00720c */ /* 0x000fe20003f85270 */
[----:B------:R-:W-:-:S05]  /*2970*/  IMAD.WIDE R44, R45, 0x4, R48 ;  /* 0x000000042d2c7825 */ /* 0x000fca00078e0230 */
[----:B------:R-:W2:Y:S01]  /*2980*/  @!P0 LDG.E.EL R26, desc[UR6][R44.64] ;  /* 0x000000062c1a8981 */ /* 0x000ea2000c2e1900 */
[----:B------:R-:W-:-:S04]  /*2990*/  IMAD R43, R43, 0x2, R46 ;  /* 0x000000022b2b7824 */ /* 0x000fc800078e022e */
[----:B------:R-:W-:Y:S01]  /*29a0*/  IMAD.WIDE R48, R43, 0x4, R48 ;  /* 0x000000042b307825 */ /* 0x000fe200078e0230 */
[----:B------:R-:W-:Y:S02]  /*29b0*/  P2R R83, PR, RZ, 0x4 ;  /* 0x00000004ff537803 */ /* 0x000fe40000000000 */
[----:B------:R-:W-:-:S04]  /*29c0*/  ISETP.NE.AND P2, PT, R56, RZ, PT ;  /* 0x000000ff3800720c */ /* 0x000fc80003f45270 */
        /* <DEDUP_REMOVED lines=9> */
[----:B------:R-:W-:Y:S02]  /*2a60*/  ISETP.NE.AND P2, PT, R58, RZ, PT ;  /* 0x000000ff3a00720c */ /* 0x000fe40003f45270 */
[-C--:B--2---:R-:W-:Y:S02]  /*2a70*/  FSETP.GEU.AND P5, PT, R27, R26.reuse, PT ;  /* 0x0000001a1b00720b */ /* 0x084fe40003fae000 */
[----:B------:R-:W-:-:S11]  /*2a80*/  FSETP.NAN.AND P6, PT, R26, R26, PT ;  /* 0x0000001a1a00720b */ /* 0x000fd60003fc8000 */
[----:B------:R-:W-:Y:S01]  /*2a90*/  @P5 SEL R26, R26, R27, P6 ;  /* 0x0000001b1a1a5207 */ /* 0x000fe20003000000 */
[----:B------:R-:W-:-:S06]  /*2aa0*/  IMAD.MOV.U32 R27, RZ, RZ, RZ ;  /* 0x000000ffff1b7224 */ /* 0x000fcc00078e00ff */
[----:B------:R-:W2:Y:S01]  /*2ab0*/  @!P0 LDG.E.EL R27, desc[UR6][R48.64] ;  /* 0x00000006301b8981 */ /* 0x000ea2000c2e1900 */
        /* <DEDUP_REMOVED lines=27> */
[----:B------:R-:W-:Y:S02]  /*2c70*/  P2R R45, PR, RZ, 0x1 ;  /* 0x00000001ff2d7803 */ /* 0x000fe40000000000 */
[----:B------:R-:W-:Y:S02]  /*2c80*/  ISETP.NE.AND P0, PT, R14, RZ, PT ;  /* 0x000000ff0e00720c */ /* 0x000fe40003f05270 */
[----:B------:R-:W-:Y:S02]  /*2c90*/  P2R R44, PR, RZ, 0x20 ;  /* 0x00000020ff2c7803 */ /* 0x000fe40000000000 */
[----:B------:R-:W-:Y:S02]  /*2ca0*/  ISETP.NE.AND P5, PT, R42, RZ, PT ;  /* 0x000000ff2a00720c */ /* 0x000fe40003fa5270 */
[----:B------:R-:W-:-:S02]  /*2cb0*/  P2R R54, PR, RZ, 0x2 ;  /* 0x00000002ff367803 */ /* 0x000fc40000000000 */
[----:B------:R-:W-:Y:S02]  /*2cc0*/  ISETP.NE.AND P1, PT, R76, RZ, PT ;  /* 0x000000ff4c00720c */ /* 0x000fe40003f25270 */
[-C--:B--2---:R-:W-:Y:S02]  /*2cd0*/  FSETP.GEU.AND P6, PT, R82, R27.reuse, PT ;  /* 0x0000001b5200720b */ /* 0x084fe40003fce000 */
[----:B------:R-:W-:Y:S02]  /*2ce0*/  FSETP.NAN.AND P2, PT, R27, R27, PT ;  /* 0x0000001b1b00720b */ /* 0x000fe40003f48000 */
[----:B------:R-:W-:-:S09]  /*2cf0*/  P2R R46, PR, RZ, 0x40 ;  /* 0x00000040ff2e7803 */ /* 0x000fd20000000000 */
[----:B------:R-:W-:Y:S02]  /*2d00*/  @P6 SEL R27, R27, R82, P2 ;  /* 0x000000521b1b6207 */ /* 0x000fe40001000000 */
[----:B------:R-:W-:Y:S02]  /*2d10*/  ISETP.NE.AND P2, PT, R74, RZ, PT ;  /* 0x000000ff4a00720c */ /* 0x000fe40003f45270 */
[----:B------:R-:W-:Y:S02]  /*2d20*/  ISETP.NE.AND P6, PT, R4, RZ, PT ;  /* 0x000000ff0400720c */ /* 0x000fe40003fc5270 */
[----:B------:R-:W-:Y:S02]  /*2d30*/  SEL R4, RZ, 0x1, !P2 ;  /* 0x00000001ff047807 */ /* 0x000fe40005000000 */
[----:B------:R-:W-:-:S04]  /*2d40*/  ISETP.NE.AND P2, PT, R73, RZ, PT ;  /* 0x000000ff4900720c */ /* 0x000fc80003f45270 */
        /* <DEDUP_REMOVED lines=14> */
[----:B------:R-:W-:Y:S02]  /*2e30*/  SEL R4, R4, 0x2, P2 ;  /* 0x0000000204047807 */ /* 0x000fe40001000000 */
        /* <DEDUP_REMOVED lines=8> */
[----:B------:R-:W-:Y:S02]  /*2ec0*/  SEL R42, R42, 0x3, P6 ;  /* 0x000000032a2a7807 */ /* 0x000fe40003000000 */
[----:B------:R-:W-:Y:S02]  /*2ed0*/  SEL R52, R52, 0x3, P5 ;  /* 0x0000000334347807 */ /* 0x000fe40002800000 */
[----:B------:R-:W-:Y:S02]  /*2ee0*/  ISETP.NE.AND P5, PT, R6, RZ, PT ;  /* 0x000000ff0600720c */ /* 0x000fe40003fa5270 */
[----:B------:R-:W-:Y:S02]  /*2ef0*/  ISETP.NE.AND P6, PT, R13, RZ, PT ;  /* 0x000000ff0d00720c */ /* 0x000fe40003fc5270 */
[----:B------:R-:W-:-:S02]  /*2f00*/  P2R R49, PR, RZ, 0x20 ;  /* 0x00000020ff317803 */ /* 0x000fc40000000000 */
[----:B------:R-:W-:Y:S02]  /*2f10*/  ISETP.NE.AND P5, PT, R5, RZ, PT ;  /* 0x000000ff0500720c */ /* 0x000fe40003fa5270 */
[----:B------:R-:W-:Y:S02]  /*2f20*/  P2R R5, PR, RZ, 0x40 ;  /* 0x00000040ff057803 */ /* 0x000fe40000000000 */
[----:B------:R-:W-:-:S04]  /*2f30*/  ISETP.NE.AND P6, PT, R12, RZ, PT ;  /* 0x000000ff0c00720c */ /* 0x000fc80003fc5270 */
[----:B------:R-:W-:Y:S02]  /*2f40*/  P2R R6, PR, RZ, 0x40 ;  /* 0x00000040ff067803 */ /* 0x000fe40000000000 */
[----:B------:R-:W-:Y:S02]  /*2f50*/  ISETP.NE.AND P6, PT, R81, RZ, PT ;  /* 0x000000ff5100720c */ /* 0x000fe40003fc5270 */
[----:B------:R-:W-:Y:S02]  /*2f60*/  ISETP.NE.AND P2, PT, R58, RZ, PT ;  /* 0x000000ff3a00720c */ /* 0x000fe40003f45270 */
[----:B------:R-:W-:Y:S02]  /*2f70*/  P2R R12, PR, RZ, 0x40 ;  /* 0x00000040ff0c7803 */ /* 0x000fe40000000000 */
[----:B------:R-:W-:Y:S02]  /*2f80*/  ISETP.NE.AND P6, PT, R39, RZ, PT ;  /* 0x000000ff2700720c */ /* 0x000fe40003fc5270 */
[----:B------:R-:W-:-:S02]  /*2f90*/  SEL R53, R53, 0x2, P2 ;  /* 0x0000000235357807 */ /* 0x000fc40001000000 */
[----:B------:R-:W-:Y:S02]  /*2fa0*/  ISETP.NE.AND P2, PT, R62, RZ, PT ;  /* 0x000000ff3e00720c */ /* 0x000fe40003f45270 */
[----:B------:R-:W-:Y:S02]  /*2fb0*/  P2R R13, PR, RZ, 0x40 ;  /* 0x00000040ff0d7803 */ /* 0x000fe40000000000 */
[----:B------:R-:W-:Y:S02]  /*2fc0*/  ISETP.NE.AND P6, PT, R35, RZ, PT ;  /* 0x000000ff2300720c */ /* 0x000fe40003fc5270 */
[----:B------:R-:W-:Y:S02]  /*2fd0*/  SEL R68, R68, 0x2, P2 ;  /* 0x0000000244447807 */ /* 0x000fe40001000000 */
[----:B------:R-:W-:Y:S02]  /*2fe0*/  ISETP.NE.AND P2, PT, R61, RZ, PT ;  /* 0x000000ff3d00720c */ /* 0x000fe40003f45270 */
[----:B------:R-:W-:-:S02]  /*2ff0*/  P2R R59, PR, RZ, 0x40 ;  /* 0x00000040ff3b7803 */ /* 0x000fc40000000000 */
[----:B------:R-:W-:Y:S02]  /*3000*/  ISETP.NE.AND P6, PT, R23, RZ, PT ;  /* 0x000000ff1700720c */ /* 0x000fe40003fc5270 */
[----:B------:R-:W-:Y:S02]  /*3010*/  SEL R48, R48, 0x2, P2 ;  /* 0x0000000230307807 */ /* 0x000fe40001000000 */
        /* <DEDUP_REMOVED lines=10> */
[----:B------:R-:W-:-:S04]  /*30c0*/  ISETP.NE.AND P6, PT, R11, RZ, PT ;  /* 0x000000ff0b00720c */ /* 0x000fc80003fc5270 */
[----:B------:R-:W-:Y:S02]  /*30d0*/  P2R R39, PR, RZ, 0x40 ;  /* 0x00000040ff277803 */ /* 0x000fe40000000000 */
[----:B------:R-:W-:-:S04]  /*30e0*/  ISETP.NE.AND P6, PT, R10, RZ, PT ;  /* 0x000000ff0a00720c */ /* 0x000fc80003fc5270 */
[----:B------:R-:W-:Y:S02]  /*30f0*/  P2R R35, PR, RZ, 0x40 ;  /* 0x00000040ff237803 */ /* 0x000fe40000000000 */
[----:B------:R-:W-:-:S04]  /*3100*/  ISETP.NE.AND P6, PT, R57, RZ, PT ;  /* 0x000000ff3900720c */ /* 0x000fc80003fc5270 */
[----:B------:R-:W-:Y:S02]  /*3110*/  P2R R23, PR, RZ, 0x40 ;  /* 0x00000040ff177803 */ /* 0x000fe40000000000 */
[----:B------:R-:W-:Y:S02]  /*3120*/  ISETP.NE.AND P6, PT, R38, RZ, PT ;  /* 0x000000ff2600720c */ /* 0x000fe40003fc5270 */
[----:B------:R-:W-:Y:S02]  /*3130*/  SEL R68, R68, 0x3, P3 ;  /* 0x0000000344447807 */ /* 0x000fe40001800000 */
[----:B------:R-:W-:Y:S02]  /*3140*/  ISETP.NE.AND P3, PT, R21, RZ, PT ;  /* 0x000000ff1500720c */ /* 0x000fe40003f65270 */
        /* <DEDUP_REMOVED lines=20> */
[----:B------:R-:W-:Y:S02]  /*3290*/  SEL R53, R53, 0x4, P6 ;  /* 0x0000000435357807 */ /* 0x000fe40003000000 */
[----:B------:R-:W-:Y:S02]  /*32a0*/  ISETP.NE.AND P6, PT, R7, RZ, PT ;  /* 0x000000ff0700720c */ /* 0x000fe40003fc5270 */
[----:B------:R-:W-:Y:S02]  /*32b0*/  SEL R48, R48, 0x3, P2 ;  /* 0x0000000330307807 */ /* 0x000fe40001000000 */
[----:B------:R-:W-:Y:S02]  /*32c0*/  SEL R68, R68, 0x4, P6 ;  /* 0x0000000444447807 */ /* 0x000fe40003000000 */
[----:B------:R-:W-:Y:S02]  /*32d0*/  ISETP.NE.AND P6, PT, R8, RZ, PT ;  /* 0x000000ff0800720c */ /* 0x000fe40003fc5270 */
[----:B------:R-:W-:-:S02]  /*32e0*/  SEL R4, R4, 0x4, P1 ;  /* 0x0000000404047807 */ /* 0x000fc40000800000 */
[----:B------:R-:W-:Y:S02]  /*32f0*/  SEL R48, R48, 0x4, P6 ;  /* 0x0000000430307807 */ /* 0x000fe40003000000 */
[----:B------:R-:W-:Y:S02]  /*3300*/  ISETP.NE.AND P6, PT, R9, RZ, PT ;  /* 0x000000ff0900720c */ /* 0x000fe40003fc5270 */
[----:B------:R-:W-:Y:S02]  /*3310*/  SEL R14, R14, 0x4, P5 ;  /* 0x000000040e0e7807 */ /* 0x000fe40002800000 */
[----:B------:R-:W-:Y:S02]  /*3320*/  SEL R4, R4, 0x5, P6 ;  /* 0x0000000504047807 */ /* 0x000fe40003000000 */
[----:B------:R-:W-:Y:S02]  /*3330*/  ISETP.NE.AND P6, PT, R10, RZ, PT ;  /* 0x000000ff0a00720c */ /* 0x000fe40003fc5270 */
[----:B------:R-:W-:-:S02]  /*3340*/  ISETP.NE.AND P5, PT, R49, RZ, PT ;  /* 0x000000ff3100720c */ /* 0x000fc40003fa5270 */
[----:B------:R-:W-:Y:S02]  /*3350*/  SEL R14, R14, 0x5, P6 ;  /* 0x000000050e0e7807 */ /* 0x000fe40003000000 */
[----:B------:R-:W-:Y:S02]  /*3360*/  SEL R42, R42, 0x4, P5 ;  /* 0x000000042a2a7807 */ /* 0x000fe40002800000 */
[----:B------:R-:W-:Y:S02]  /*3370*/  ISETP.NE.AND P6, PT, R11, RZ, PT ;  /* 0x000000ff0b00720c */ /* 0x000fe40003fc5270 */
[----:B------:R-:W-:Y:S02]  /*3380*/  SEL R43, R43, 0x3, P0 ;  /* 0x000000032b2b7807 */ /* 0x000fe40000000000 */
[----:B------:R-:W-:Y:S02]  /*3390*/  SEL R42, R42, 0x5, P6 ;  /* 0x000000052a2a7807 */ /* 0x000fe40003000000 */
[----:B------:R-:W-:-:S02]  /*33a0*/  SEL R43, R43, 0x4, P4 ;  /* 0x000000042b2b7807 */ /* 0x000fc40002000000 */
[----:B------:R-:W-:Y:S02]  /*33b0*/  ISETP.NE.AND P6, PT, R15, RZ, PT ;  /* 0x000000ff0f00720c */ /* 0x000fe40003fc5270 */
[----:B------:R-:W-:Y:S02]  /*33c0*/  SEL R52, R52, 0x4, P3 ;  /* 0x0000000434347807 */ /* 0x000fe40001800000 */
        /* <DEDUP_REMOVED lines=21> */
[----:B------:R-:W-:Y:S01]  /*3520*/  ISETP.NE.AND P6, PT, R13, RZ, PT ;  /* 0x000000ff0d00720c */ /* 0x000fe20003fc5270 */
[----:B------:R-:W0:Y:S03]  /*3530*/  S2UR UR5, SR_CgaCtaId ;  /* 0x00000000000579c3 */ /* 0x000e260000008800 */
[----:B------:R-:W-:Y:S02]  /*3540*/  SEL R68, R68, 0x6, P6 ;  /* 0x0000000644447807 */ /* 0x000fe40003000000 */
[----:B------:R-:W-:-:S04]  /*3550*/  ISETP.NE.AND P6, PT, R12, RZ, PT ;  /* 0x000000ff0c00720c */ /* 0x000fc80003fc5270 */
[----:B------:R-:W-:Y:S02]  /*3560*/  SEL R48, R48, 0x6, P6 ;  /* 0x0000000630307807 */ /* 0x000fe40003000000 */
[----:B------:R-:W-:Y:S02]  /*3570*/  ISETP.NE.AND P6, PT, R6, RZ, PT ;  /* 0x000000ff0600720c */ /* 0x000fe40003fc5270 */
[----:B------:R-:W-:Y:S02]  /*3580*/  ISETP.NE.AND P5, PT, R87, RZ, PT ;  /* 0x000000ff5700720c */ /* 0x000fe40003fa5270 */
[----:B------:R-:W-:-:S04]  /*3590*/  SEL R4, R4, 0x7, P6 ;  /* 0x0000000704047807 */ /* 0x000fc80003000000 */
[----:B------:R-:W-:Y:S02]  /*35a0*/  SEL R13, R4, 0x8, P5 ;  /* 0x00000008040d7807 */ /* 0x000fe40002800000 */
[----:B------:R-:W1:Y:S01]  /*35b0*/  S2R R4, SR_TID.X ;  /* 0x0000000000047919 */ /* 0x000e620000002100 */
[----:B------:R-:W-:Y:S02]  /*35c0*/  UMOV UR4, 0x400 ;  /* 0x0000040000047882 */ /* 0x000fe40000000000 */
[----:B0-----:R-:W-:-:S06]  /*35d0*/  UPRMT UR4, UR5, 0x654, UR4 ;  /* 0x0000065405047896 */ /* 0x001fcc0008000004 */
[----:B------:R-:W-:-:S05]  /*35e0*/  LEA R12, R3, UR4, 0x2 ;  /* 0x00000004030c7c11 */ /* 0x000fca000f8e10ff */
[----:B------:R-:W-:Y:S04]  /*35f0*/  STS.128 [R12], R28 ;  /* 0x0000001c0c007388 */ /* 0x000fe80000000c00 */
[----:B------:R0:W-:Y:S01]  /*3600*/  STS.128 [R12+0x10], R24 ;  /* 0x000010180c007388 */ /* 0x0001e20000000c00 */
[----:B------:R-:W-:Y:S01]  /*3610*/  ISETP.NE.AND P6, PT, R5, RZ, PT ;  /* 0x000000ff0500720c */ /* 0x000fe20003fc5270 */
[----:B-1----:R-:W-:-:S05]  /*3620*/  IMAD.SHL.U32 R4, R4, 0x4, RZ ;  /* 0x0000000404047824 */ /* 0x002fca00078e00ff */
[----:B------:R-:W-:-:S04]  /*3630*/  LOP3.LUT R4, R4, 0x1fc, RZ, 0xc0, !PT ;  /* 0x000001fc04047812 */ /* 0x000fc800078ec0ff */
[----:B------:R-:W-:Y:S01]  /*3640*/  LEA R18, R4, UR4, 0x2 ;  /* 0x0000000404127c11 */ /* 0x000fe2000f8e10ff */
[----:B------:R-:W-:Y:S01]  /*3650*/  BAR.SYNC.DEFER_BLOCKING 0x0 ;  /* 0x0000000000007b1d */ /* 0x000fe20000010000 */
[----:B------:R-:W-:Y:S02]  /*3660*/  SEL R14, R14, 0x7, P6 ;  /* 0x000000070e0e7807 */ /* 0x000fe40003000000 */
[----:B------:R-:W-:Y:S02]  /*3670*/  ISETP.NE.AND P4, PT, R88, RZ, PT ;  /* 0x000000ff5800720c */ /* 0x000fe40003f85270 */
[----:B------:R-:W-:Y:S01]  /*3680*/  ISETP.NE.AND P2, PT, R20, RZ, PT ;  /* 0x000000ff1400720c */ /* 0x000fe20003f45270 */
[----:B------:R-:W-:Y:S01]  /*3690*/  IMAD.SHL.U32 R0, R0, 0x4, RZ ;  /* 0x0000000400007824 */ /* 0x000fe200078e00ff */
[----:B------:R-:W-:Y:S01]  /*36a0*/  SEL R16, R14, 0x8, P4 ;  /* 0x000000080e107807 */ /* 0x000fe20002000000 */
[----:B------:R-:W-:Y:S01]  /*36b0*/  ULDC.64 UR4, c[0x0][0x218] ;  /* 0x0000860000047ab9 */ /* 0x000fe20000000a00 */
[----:B------:R-:W1:Y:S01]  /*36c0*/  LDC.64 R14, c[0x0][0x218] ;  /* 0x00008600ff0e7b82 */ /* 0x000e620000000a00 */
[----:B------:R-:W-:Y:S01]  /*36d0*/  ISETP.NE.AND P1, PT, R36, RZ, PT ;  /* 0x000000ff2400720c */ /* 0x000fe20003f25270 */
[----:B------:R-:W2:Y:S04]  /*36e0*/  LDS.128 R4, [R18] ;  /* 0x0000000012047984 */ /* 0x000ea80000000c00 */
[----:B------:R-:W3:Y:S01]  /*36f0*/  LDS.128 R8, [R18+0x800] ;  /* 0x0008000012087984 */ /* 0x000ee20000000c00 */
[----:B------:R-:W-:-:S02]  /*3700*/  SEL R43, R43, 0x7, P2 ;  /* 0x000000072b2b7807 */ /* 0x000fc40001000000 */
[----:B------:R-:W-:Y:S02]  /*3710*/  ISETP.NE.AND P0, PT, R19, RZ, PT ;  /* 0x000000ff1300720c */ /* 0x000fe40003f05270 */
[----:B------:R-:W-:Y:S02]  /*3720*/  ISETP.NE.AND P2, PT, R83, RZ, PT ;  /* 0x000000ff5300720c */ /* 0x000fe40003f45270 */
[----:B------:R-:W-:Y:S02]  /*3730*/  SEL R53, R53, 0x7, P1 ;  /* 0x0000000735357807 */ /* 0x000fe40000800000 */
[----:B------:R-:W-:Y:S02]  /*3740*/  ISETP.NE.AND P1, PT, R40, RZ, PT ;  /* 0x000000ff2800720c */ /* 0x000fe40003f25270 */
[----:B------:R-:W-:Y:S02]  /*3750*/  ISETP.NE.AND P3, PT, R84, RZ, PT ;  /* 0x000000ff5400720c */ /* 0x000fe40003f65270 */
[----:B------:R-:W-:-:S02]  /*3760*/  SEL R42, R42, 0x7, P0 ;  /* 0x000000072a2a7807 */ /* 0x000fc40000000000 */
[----:B------:R-:W-:Y:S02]  /*3770*/  SEL R48, R48, 0x7, P2 ;  /* 0x0000000730307807 */ /* 0x000fe40001000000 */
[----:B------:R-:W-:Y:S02]  /*3780*/  ISETP.NE.AND P2, PT, R32, RZ, PT ;  /* 0x000000ff2000720c */ /* 0x000fe40003f45270 */
[----:B------:R-:W-:Y:S02]  /*3790*/  LOP3.LUT R3, R0, 0x1fc, RZ, 0xc0, !PT ;  /* 0x000001fc00037812 */ /* 0x000fe400078ec0ff */
[----:B------:R-:W-:Y:S02]  /*37a0*/  SEL R68, R68, 0x7, P1 ;  /* 0x0000000744447807 */ /* 0x000fe40000800000 */
[----:B------:R-:W-:Y:S02]  /*37b0*/  ISETP.NE.AND P1, PT, R54, RZ, PT ;  /* 0x000000ff3600720c */ /* 0x000fe40003f25270 */
[----:B------:R-:W-:-:S02]  /*37c0*/  SEL R42, R42, 0x8, P3 ;  /* 0x000000082a2a7807 */ /* 0x000fc40001800000 */
[----:B------:R-:W-:Y:S02]  /*37d0*/  ISETP.NE.AND P3, PT, R50, RZ, PT ;  /* 0x000000ff3200720c */ /* 0x000fe40003f65270 */
[----:B------:R-:W-:Y:S02]  /*37e0*/  LOP3.LUT R17, R2, R3, RZ, 0xfc, !PT ;  /* 0x0000000302117212 */ /* 0x000fe400078efcff */
[----:B------:R-:W-:Y:S02]  /*37f0*/  SEL R52, R52, 0x7, P2 ;  /* 0x0000000734347807 */ /* 0x000fe40001000000 */
[----:B------:R-:W-:Y:S02]  /*3800*/  LOP3.LUT R3, R2, 0x200, R3, 0xfe, !PT ;  /* 0x0000020002037812 */ /* 0x000fe400078efe03 */
[----:B------:R-:W-:Y:S02]  /*3810*/  SEL R43, R43, 0x8, P1 ;  /* 0x000000082b2b7807 */ /* 0x000fe40000800000 */
[----:B------:R-:W-:-:S02]  /*3820*/  ISETP.GE.AND P1, PT, R17, 0x38400, PT ;  /* 0x000384001100780c */ /* 0x000fc40003f26270 */
[----:B------:R-:W-:Y:S02]  /*3830*/  SEL R52, R52, 0x8, P3 ;  /* 0x0000000834347807 */ /* 0x000fe40001800000 */
[----:B------:R-:W-:Y:S02]  /*3840*/  ISETP.GE.AND P3, PT, R3, 0x38400, PT ;  /* 0x000384000300780c */ /* 0x000fe40003f66270 */
[----:B------:R-:W-:Y:S02]  /*3850*/  ISETP.NE.AND P0, PT, R45, RZ, PT ;  /* 0x000000ff2d00720c */ /* 0x000fe40003f05270 */
[----:B------:R-:W-:Y:S02]  /*3860*/  SHF.R.S32.HI R2, RZ, 0x1f, R2 ;  /* 0x0000001fff027819 */ /* 0x000fe40000011402 */
[----:B0-----:R-:W-:Y:S02]  /*3870*/  LEA R12, P2, R17, UR4, 0x2 ;  /* 0x00000004110c7c11 */ /* 0x001fe4000f8410ff */
[----:B------:R-:W-:-:S02]  /*3880*/  ISETP.NE.AND P6, PT, R46, RZ, PT ;  /* 0x000000ff2e00720c */ /* 0x000fc40003fc5270 */
[----:B------:R-:W-:Y:S02]  /*3890*/  ISETP.NE.AND P5, PT, R44, RZ, PT ;  /* 0x000000ff2c00720c */ /* 0x000fe40003fa5270 */
[----:B------:R-:W-:Y:S02]  /*38a0*/  ISETP.NE.AND P4, PT, R51, RZ, PT ;  /* 0x000000ff3300720c */ /* 0x000fe40003f85270 */
[----:B------:R-:W-:Y:S02]  /*38b0*/  PRMT R16, R13, 0x3340, R16 ;  /* 0x000033400d107816 */ /* 0x000fe40000000010 */
[C---:B------:R-:W-:Y:S01]  /*38c0*/  LEA.HI.X R13, R17.reuse, UR5, R2, 0x2, P2 ;  /* 0x00000005110d7c11 */ /* 0x040fe200090f1402 */
[----:B-1----:R-:W-:Y:S01]  /*38d0*/  IMAD.WIDE R2, R17, 0x4, R14 ;  /* 0x0000000411027825 */ /* 0x002fe200078e020e */
[----:B------:R-:W-:Y:S01]  /*38e0*/  ULDC.64 UR4, c[0x0][0x220] ;  /* 0x0000880000047ab9 */ /* 0x000fe20000000a00 */
[----:B------:R-:W-:Y:S02]  /*38f0*/  SEL R53, R53, 0x8, P4 ;  /* 0x0000000835357807 */ /* 0x000fe40002000000 */
[----:B------:R-:W-:-:S02]  /*3900*/  SEL R68, R68, 0x8, P5 ;  /* 0x0000000844447807 */ /* 0x000fc40002800000 */
[----:B------:R-:W-:Y:S02]  /*3910*/  SEL R19, R48, 0x8, P6 ;  /* 0x0000000830137807 */ /* 0x000fe40003000000 */
[----:B------:R-:W-:Y:S01]  /*3920*/  IADD3 R14, P2, R47, UR4, RZ ;  /* 0x000000042f0e7c10 */ /* 0x000fe2000ff5e0ff */
[----:B--2---:R0:W-:Y:S01]  /*3930*/  @!P1 STG.E.128 desc[UR6][R2.64], R4 ;  /* 0x0000000402009986 */ /* 0x0041e2000c101d06 */
[----:B------:R-:W-:Y:S02]  /*3940*/  PRMT R43, R42, 0x3340, R43 ;  /* 0x000033402a2b7816 */ /* 0x000fe4000000002b */
[----:B------:R-:W-:Y:S01]  /*3950*/  PRMT R52, R52, 0x3340, R53 ;  /* 0x0000334034347816 */ /* 0x000fe20000000035 */
[----:B---3--:R0:W-:Y:S01]  /*3960*/  @!P3 STG.E.128 desc[UR6][R12.64+0x800], R8 ;  /* 0x000800080c00b986 */ /* 0x0081e2000c101d06 */
[----:B------:R-:W-:Y:S02]  /*3970*/  PRMT R19, R68, 0x3340, R19 ;  /* 0x0000334044137816 */ /* 0x000fe40000000013 */
[----:B------:R-:W-:-:S02]  /*3980*/  LEA.HI.X.SX32 R15, R47, UR5, 0x1, P2 ;  /* 0x000000052f0f7c11 */ /* 0x000fc400090f0eff */
[----:B------:R-:W-:Y:S02]  /*3990*/  PRMT R16, R16, 0x5410, R43 ;  /* 0x0000541010107816 */ /* 0x000fe4000000002b */
[----:B------:R-:W-:Y:S01]  /*39a0*/  PRMT R17, R52, 0x5410, R19 ;  /* 0x0000541034117816 */ /* 0x000fe20000000013 */
[----:B0-----:R-:W-:Y:S06]  /*39b0*/  @P0 EXIT ;  /* 0x000000000000094d */ /* 0x001fec0003800000 */
[----:B------:R-:W-:Y:S01]  /*39c0*/  STG.E.64 desc[UR6][R14.64], R16 ;  /* 0x000000100e007986 */ /* 0x000fe2000c101b06 */
[----:B------:R-:W-:Y:S05]  /*39d0*/  EXIT ;  /* 0x000000000000794d */ /* 0x000fea0003800000 */
.L_x_0:
[----:B------:R-:W-:-:S00]  /*39e0*/  BRA `(.L_x_0) ;  /* 0xfffffffc00fc7947 */ /* 0x000fc0000383ffff */
[----:B------:R-:W-:-:S00]  /*39f0*/  NOP ;  /* 0x0000000000007918 */ /* 0x000fc00000000000 */
        /* <DEDUP_REMOVED lines=8> */
.L_x_1:


//--------------------- .nv.shared.triton_poi_fused_max_pool2d_with_indices_1 --------------------------
	.section	.nv.shared.triton_poi_fused_max_pool2d_with_indices_1,"aw",@nobits
	.sectionflags	@""
	.align	16
	.zero		1024


//--------------------- .nv.constant0.triton_poi_fused_max_pool2d_with_indices_1 --------------------------
	.section	.nv.constant0.triton_poi_fused_max_pool2d_with_indices_1,"a",@progbits
	.sectionflags	@""
	.align	4
.nv.constant0.triton_poi_fused_max_pool2d_with_indices_1:
	.zero		556
